//
// Generated by NVIDIA NVVM Compiler
//
// Compiler Build ID: CL-36424714
// Cuda compilation tools, release 13.0, V13.0.88
// Based on NVVM 20.0.0
//

.version 9.0
.target sm_100
.address_size 64

	// .globl	_Z23mmo_gemm_compute_simpleP6__halfS0_PfS1_iiib2op
// _ZZ23mmo_gemm_compute_simpleP6__halfS0_PfS1_iiib2opE3acc has been demoted
// _ZZ23mmo_gemm_compute_simpleP6__halfS0_PfS1_iiib2opE6a_tile has been demoted
// _ZZ23mmo_gemm_compute_simpleP6__halfS0_PfS1_iiib2opE6b_tile has been demoted
// _ZZ23mmo_gemm_compute_simpleP6__halfS0_PfS1_iiib2opE6c_tile has been demoted

.visible .entry _Z23mmo_gemm_compute_simpleP6__halfS0_PfS1_iiib2op(
	.param .u64 .ptr .align 1 _Z23mmo_gemm_compute_simpleP6__halfS0_PfS1_iiib2op_param_0,
	.param .u64 .ptr .align 1 _Z23mmo_gemm_compute_simpleP6__halfS0_PfS1_iiib2op_param_1,
	.param .u64 .ptr .align 1 _Z23mmo_gemm_compute_simpleP6__halfS0_PfS1_iiib2op_param_2,
	.param .u64 .ptr .align 1 _Z23mmo_gemm_compute_simpleP6__halfS0_PfS1_iiib2op_param_3,
	.param .u32 _Z23mmo_gemm_compute_simpleP6__halfS0_PfS1_iiib2op_param_4,
	.param .u32 _Z23mmo_gemm_compute_simpleP6__halfS0_PfS1_iiib2op_param_5,
	.param .u32 _Z23mmo_gemm_compute_simpleP6__halfS0_PfS1_iiib2op_param_6,
	.param .u8 _Z23mmo_gemm_compute_simpleP6__halfS0_PfS1_iiib2op_param_7,
	.param .u32 _Z23mmo_gemm_compute_simpleP6__halfS0_PfS1_iiib2op_param_8
)
{
	.reg .pred 	%p<175>;
	.reg .b16 	%rs<771>;
	.reg .b32 	%r<89>;
	.reg .b32 	%f<650>;
	.reg .b64 	%rd<29>;
	// demoted variable
	.shared .align 4 .b8 _ZZ23mmo_gemm_compute_simpleP6__halfS0_PfS1_iiib2opE3acc[1024];
	// demoted variable
	.shared .align 2 .b8 _ZZ23mmo_gemm_compute_simpleP6__halfS0_PfS1_iiib2opE6a_tile[512];
	// demoted variable
	.shared .align 2 .b8 _ZZ23mmo_gemm_compute_simpleP6__halfS0_PfS1_iiib2opE6b_tile[512];
	// demoted variable
	.shared .align 4 .b8 _ZZ23mmo_gemm_compute_simpleP6__halfS0_PfS1_iiib2opE6c_tile[1024];
	ld.param.u64 	%rd8, [_Z23mmo_gemm_compute_simpleP6__halfS0_PfS1_iiib2op_param_0];
	ld.param.u64 	%rd9, [_Z23mmo_gemm_compute_simpleP6__halfS0_PfS1_iiib2op_param_1];
	ld.param.u64 	%rd11, [_Z23mmo_gemm_compute_simpleP6__halfS0_PfS1_iiib2op_param_2];
	ld.param.u32 	%r19, [_Z23mmo_gemm_compute_simpleP6__halfS0_PfS1_iiib2op_param_5];
	ld.param.u32 	%r20, [_Z23mmo_gemm_compute_simpleP6__halfS0_PfS1_iiib2op_param_6];
	ld.param.s8 	%rs1, [_Z23mmo_gemm_compute_simpleP6__halfS0_PfS1_iiib2op_param_7];
	ld.param.u32 	%r21, [_Z23mmo_gemm_compute_simpleP6__halfS0_PfS1_iiib2op_param_8];
	cvta.to.global.u64 	%rd12, %rd11;
	mov.u32 	%r22, %ctaid.y;
	mov.u32 	%r23, %ctaid.x;
	mov.u32 	%r1, %tid.y;
	mov.u32 	%r2, %tid.x;
	shl.b32 	%r3, %r2, 3;
	shl.b32 	%r4, %r22, 4;
	mul.lo.s32 	%r24, %r19, %r4;
	cvt.s64.s32 	%rd13, %r24;
	shl.b32 	%r25, %r23, 4;
	cvt.u64.u32 	%rd1, %r25;
	add.s64 	%rd14, %rd13, %rd1;
	mad.lo.s32 	%r26, %r19, %r1, %r3;
	shl.b32 	%r27, %r1, 6;
	mov.u32 	%r28, _ZZ23mmo_gemm_compute_simpleP6__halfS0_PfS1_iiib2opE6c_tile;
	add.s32 	%r29, %r28, %r27;
	mov.u32 	%r30, _ZZ23mmo_gemm_compute_simpleP6__halfS0_PfS1_iiib2opE3acc;
	add.s32 	%r31, %r30, %r27;
	cvt.s64.s32 	%rd2, %r26;
	add.s64 	%rd3, %rd14, %rd2;
	shl.b64 	%rd15, %rd3, 2;
	add.s64 	%rd4, %rd12, %rd15;
	ld.global.f32 	%f98, [%rd4];
	shl.b32 	%r32, %r2, 5;
	add.s32 	%r5, %r29, %r32;
	st.shared.f32 	[%r5], %f98;
	add.s32 	%r6, %r31, %r32;
	setp.gt.s32 	%p1, %r21, 3;
	@%p1 bra 	$L__BB0_8;
	setp.gt.s32 	%p8, %r21, 1;
	@%p8 bra 	$L__BB0_5;
	setp.eq.s32 	%p11, %r21, 0;
	@%p11 bra 	$L__BB0_16;
	setp.eq.s32 	%p12, %r21, 1;
	@%p12 bra 	$L__BB0_4;
	bra.uni 	$L__BB0_21;
$L__BB0_4:
	mov.b32 	%r35, 0;
	st.shared.u32 	[%r6], %r35;
	bra.uni 	$L__BB0_21;
$L__BB0_5:
	setp.eq.s32 	%p9, %r21, 2;
	@%p9 bra 	$L__BB0_17;
	setp.eq.s32 	%p10, %r21, 3;
	@%p10 bra 	$L__BB0_7;
	bra.uni 	$L__BB0_21;
$L__BB0_7:
	mov.f32 	%f105, 0f00800000;
	// begin inline asm
	{  cvt.rn.f16.f32 %rs8, %f105;}

	// end inline asm
	// begin inline asm
	{  cvt.f32.f16 %f106, %rs8;}

	// end inline asm
	st.shared.f32 	[%r6], %f106;
	bra.uni 	$L__BB0_21;
$L__BB0_8:
	setp.gt.s32 	%p2, %r21, 5;
	@%p2 bra 	$L__BB0_12;
	setp.eq.s32 	%p6, %r21, 4;
	@%p6 bra 	$L__BB0_18;
	setp.eq.s32 	%p7, %r21, 5;
	@%p7 bra 	$L__BB0_11;
	bra.uni 	$L__BB0_21;
$L__BB0_11:
	mov.f32 	%f101, 0f7F7FFFFF;
	// begin inline asm
	{  cvt.rn.f16.f32 %rs4, %f101;}

	// end inline asm
	// begin inline asm
	{  cvt.f32.f16 %f102, %rs4;}

	// end inline asm
	st.shared.f32 	[%r6], %f102;
	bra.uni 	$L__BB0_21;
$L__BB0_12:
	setp.eq.s32 	%p3, %r21, 6;
	@%p3 bra 	$L__BB0_19;
	setp.eq.s32 	%p4, %r21, 7;
	@%p4 bra 	$L__BB0_20;
	setp.eq.s32 	%p5, %r21, 8;
	@%p5 bra 	$L__BB0_15;
	bra.uni 	$L__BB0_21;
$L__BB0_15:
	mov.b32 	%r33, 0;
	st.shared.u32 	[%r6], %r33;
	bra.uni 	$L__BB0_21;
$L__BB0_16:
	mov.f32 	%f109, 0f7F7FFFFF;
	// begin inline asm
	{  cvt.rn.f16.f32 %rs12, %f109;}

	// end inline asm
	// begin inline asm
	{  cvt.f32.f16 %f110, %rs12;}

	// end inline asm
	st.shared.f32 	[%r6], %f110;
	bra.uni 	$L__BB0_21;
$L__BB0_17:
	mov.f32 	%f107, 0f00800000;
	// begin inline asm
	{  cvt.rn.f16.f32 %rs10, %f107;}

	// end inline asm
	// begin inline asm
	{  cvt.f32.f16 %f108, %rs10;}

	// end inline asm
	st.shared.f32 	[%r6], %f108;
	bra.uni 	$L__BB0_21;
$L__BB0_18:
	mov.f32 	%f103, 0f00800000;
	// begin inline asm
	{  cvt.rn.f16.f32 %rs6, %f103;}

	// end inline asm
	// begin inline asm
	{  cvt.f32.f16 %f104, %rs6;}

	// end inline asm
	st.shared.f32 	[%r6], %f104;
	bra.uni 	$L__BB0_21;
$L__BB0_19:
	mov.f32 	%f99, 0f7F7FFFFF;
	// begin inline asm
	{  cvt.rn.f16.f32 %rs2, %f99;}

	// end inline asm
	// begin inline asm
	{  cvt.f32.f16 %f100, %rs2;}

	// end inline asm
	st.shared.f32 	[%r6], %f100;
	bra.uni 	$L__BB0_21;
$L__BB0_20:
	mov.b32 	%r34, 0;
	st.shared.u32 	[%r6], %r34;
$L__BB0_21:
	ld.global.f32 	%f111, [%rd4+4];
	st.shared.f32 	[%r5+4], %f111;
	setp.gt.s32 	%p13, %r21, 3;
	@%p13 bra 	$L__BB0_29;
	setp.gt.s32 	%p20, %r21, 1;
	@%p20 bra 	$L__BB0_26;
	setp.eq.s32 	%p23, %r21, 0;
	@%p23 bra 	$L__BB0_41;
	setp.eq.s32 	%p24, %r21, 1;
	@%p24 bra 	$L__BB0_25;
	bra.uni 	$L__BB0_42;
$L__BB0_25:
	mov.b32 	%r38, 0;
	st.shared.u32 	[%r6+4], %r38;
	bra.uni 	$L__BB0_42;
$L__BB0_26:
	setp.eq.s32 	%p21, %r21, 2;
	@%p21 bra 	$L__BB0_40;
	setp.eq.s32 	%p22, %r21, 3;
	@%p22 bra 	$L__BB0_28;
	bra.uni 	$L__BB0_42;
$L__BB0_28:
	mov.f32 	%f118, 0f00800000;
	// begin inline asm
	{  cvt.rn.f16.f32 %rs20, %f118;}

	// end inline asm
	// begin inline asm
	{  cvt.f32.f16 %f119, %rs20;}

	// end inline asm
	st.shared.f32 	[%r6+4], %f119;
	bra.uni 	$L__BB0_42;
$L__BB0_29:
	setp.gt.s32 	%p14, %r21, 5;
	@%p14 bra 	$L__BB0_33;
	setp.eq.s32 	%p18, %r21, 4;
	@%p18 bra 	$L__BB0_39;
	setp.eq.s32 	%p19, %r21, 5;
	@%p19 bra 	$L__BB0_32;
	bra.uni 	$L__BB0_42;
$L__BB0_32:
	mov.f32 	%f114, 0f7F7FFFFF;
	// begin inline asm
	{  cvt.rn.f16.f32 %rs16, %f114;}

	// end inline asm
	// begin inline asm
	{  cvt.f32.f16 %f115, %rs16;}

	// end inline asm
	st.shared.f32 	[%r6+4], %f115;
	bra.uni 	$L__BB0_42;
$L__BB0_33:
	setp.eq.s32 	%p15, %r21, 6;
	@%p15 bra 	$L__BB0_38;
	setp.eq.s32 	%p16, %r21, 7;
	@%p16 bra 	$L__BB0_37;
	setp.ne.s32 	%p17, %r21, 8;
	@%p17 bra 	$L__BB0_42;
	mov.b32 	%r36, 0;
	st.shared.u32 	[%r6+4], %r36;
	bra.uni 	$L__BB0_42;
$L__BB0_37:
	mov.b32 	%r37, 0;
	st.shared.u32 	[%r6+4], %r37;
	bra.uni 	$L__BB0_42;
$L__BB0_38:
	mov.f32 	%f112, 0f7F7FFFFF;
	// begin inline asm
	{  cvt.rn.f16.f32 %rs14, %f112;}

	// end inline asm
	// begin inline asm
	{  cvt.f32.f16 %f113, %rs14;}

	// end inline asm
	st.shared.f32 	[%r6+4], %f113;
	bra.uni 	$L__BB0_42;
$L__BB0_39:
	mov.f32 	%f116, 0f00800000;
	// begin inline asm
	{  cvt.rn.f16.f32 %rs18, %f116;}

	// end inline asm
	// begin inline asm
	{  cvt.f32.f16 %f117, %rs18;}

	// end inline asm
	st.shared.f32 	[%r6+4], %f117;
	bra.uni 	$L__BB0_42;
$L__BB0_40:
	mov.f32 	%f120, 0f00800000;
	// begin inline asm
	{  cvt.rn.f16.f32 %rs22, %f120;}

	// end inline asm
	// begin inline asm
	{  cvt.f32.f16 %f121, %rs22;}

	// end inline asm
	st.shared.f32 	[%r6+4], %f121;
	bra.uni 	$L__BB0_42;
$L__BB0_41:
	mov.f32 	%f122, 0f7F7FFFFF;
	// begin inline asm
	{  cvt.rn.f16.f32 %rs24, %f122;}

	// end inline asm
	// begin inline asm
	{  cvt.f32.f16 %f123, %rs24;}

	// end inline asm
	st.shared.f32 	[%r6+4], %f123;
$L__BB0_42:
	ld.global.f32 	%f124, [%rd4+8];
	st.shared.f32 	[%r5+8], %f124;
	setp.gt.s32 	%p25, %r21, 3;
	@%p25 bra 	$L__BB0_50;
	setp.gt.s32 	%p32, %r21, 1;
	@%p32 bra 	$L__BB0_47;
	setp.eq.s32 	%p35, %r21, 0;
	@%p35 bra 	$L__BB0_62;
	setp.eq.s32 	%p36, %r21, 1;
	@%p36 bra 	$L__BB0_46;
	bra.uni 	$L__BB0_63;
$L__BB0_46:
	mov.b32 	%r41, 0;
	st.shared.u32 	[%r6+8], %r41;
	bra.uni 	$L__BB0_63;
$L__BB0_47:
	setp.eq.s32 	%p33, %r21, 2;
	@%p33 bra 	$L__BB0_61;
	setp.eq.s32 	%p34, %r21, 3;
	@%p34 bra 	$L__BB0_49;
	bra.uni 	$L__BB0_63;
$L__BB0_49:
	mov.f32 	%f131, 0f00800000;
	// begin inline asm
	{  cvt.rn.f16.f32 %rs32, %f131;}

	// end inline asm
	// begin inline asm
	{  cvt.f32.f16 %f132, %rs32;}

	// end inline asm
	st.shared.f32 	[%r6+8], %f132;
	bra.uni 	$L__BB0_63;
$L__BB0_50:
	setp.gt.s32 	%p26, %r21, 5;
	@%p26 bra 	$L__BB0_54;
	setp.eq.s32 	%p30, %r21, 4;
	@%p30 bra 	$L__BB0_60;
	setp.eq.s32 	%p31, %r21, 5;
	@%p31 bra 	$L__BB0_53;
	bra.uni 	$L__BB0_63;
$L__BB0_53:
	mov.f32 	%f127, 0f7F7FFFFF;
	// begin inline asm
	{  cvt.rn.f16.f32 %rs28, %f127;}

	// end inline asm
	// begin inline asm
	{  cvt.f32.f16 %f128, %rs28;}

	// end inline asm
	st.shared.f32 	[%r6+8], %f128;
	bra.uni 	$L__BB0_63;
$L__BB0_54:
	setp.eq.s32 	%p27, %r21, 6;
	@%p27 bra 	$L__BB0_59;
	setp.eq.s32 	%p28, %r21, 7;
	@%p28 bra 	$L__BB0_58;
	setp.ne.s32 	%p29, %r21, 8;
	@%p29 bra 	$L__BB0_63;
	mov.b32 	%r39, 0;
	st.shared.u32 	[%r6+8], %r39;
	bra.uni 	$L__BB0_63;
$L__BB0_58:
	mov.b32 	%r40, 0;
	st.shared.u32 	[%r6+8], %r40;
	bra.uni 	$L__BB0_63;
$L__BB0_59:
	mov.f32 	%f125, 0f7F7FFFFF;
	// begin inline asm
	{  cvt.rn.f16.f32 %rs26, %f125;}

	// end inline asm
	// begin inline asm
	{  cvt.f32.f16 %f126, %rs26;}

	// end inline asm
	st.shared.f32 	[%r6+8], %f126;
	bra.uni 	$L__BB0_63;
$L__BB0_60:
	mov.f32 	%f129, 0f00800000;
	// begin inline asm
	{  cvt.rn.f16.f32 %rs30, %f129;}

	// end inline asm
	// begin inline asm
	{  cvt.f32.f16 %f130, %rs30;}

	// end inline asm
	st.shared.f32 	[%r6+8], %f130;
	bra.uni 	$L__BB0_63;
$L__BB0_61:
	mov.f32 	%f133, 0f00800000;
	// begin inline asm
	{  cvt.rn.f16.f32 %rs34, %f133;}

	// end inline asm
	// begin inline asm
	{  cvt.f32.f16 %f134, %rs34;}

	// end inline asm
	st.shared.f32 	[%r6+8], %f134;
	bra.uni 	$L__BB0_63;
$L__BB0_62:
	mov.f32 	%f135, 0f7F7FFFFF;
	// begin inline asm
	{  cvt.rn.f16.f32 %rs36, %f135;}

	// end inline asm
	// begin inline asm
	{  cvt.f32.f16 %f136, %rs36;}

	// end inline asm
	st.shared.f32 	[%r6+8], %f136;
$L__BB0_63:
	ld.global.f32 	%f137, [%rd4+12];
	st.shared.f32 	[%r5+12], %f137;
	setp.gt.s32 	%p37, %r21, 3;
	@%p37 bra 	$L__BB0_71;
	setp.gt.s32 	%p44, %r21, 1;
	@%p44 bra 	$L__BB0_68;
	setp.eq.s32 	%p47, %r21, 0;
	@%p47 bra 	$L__BB0_83;
	setp.eq.s32 	%p48, %r21, 1;
	@%p48 bra 	$L__BB0_67;
	bra.uni 	$L__BB0_84;
$L__BB0_67:
	mov.b32 	%r44, 0;
	st.shared.u32 	[%r6+12], %r44;
	bra.uni 	$L__BB0_84;
$L__BB0_68:
	setp.eq.s32 	%p45, %r21, 2;
	@%p45 bra 	$L__BB0_82;
	setp.eq.s32 	%p46, %r21, 3;
	@%p46 bra 	$L__BB0_70;
	bra.uni 	$L__BB0_84;
$L__BB0_70:
	mov.f32 	%f144, 0f00800000;
	// begin inline asm
	{  cvt.rn.f16.f32 %rs44, %f144;}

	// end inline asm
	// begin inline asm
	{  cvt.f32.f16 %f145, %rs44;}

	// end inline asm
	st.shared.f32 	[%r6+12], %f145;
	bra.uni 	$L__BB0_84;
$L__BB0_71:
	setp.gt.s32 	%p38, %r21, 5;
	@%p38 bra 	$L__BB0_75;
	setp.eq.s32 	%p42, %r21, 4;
	@%p42 bra 	$L__BB0_81;
	setp.eq.s32 	%p43, %r21, 5;
	@%p43 bra 	$L__BB0_74;
	bra.uni 	$L__BB0_84;
$L__BB0_74:
	mov.f32 	%f140, 0f7F7FFFFF;
	// begin inline asm
	{  cvt.rn.f16.f32 %rs40, %f140;}

	// end inline asm
	// begin inline asm
	{  cvt.f32.f16 %f141, %rs40;}

	// end inline asm
	st.shared.f32 	[%r6+12], %f141;
	bra.uni 	$L__BB0_84;
$L__BB0_75:
	setp.eq.s32 	%p39, %r21, 6;
	@%p39 bra 	$L__BB0_80;
	setp.eq.s32 	%p40, %r21, 7;
	@%p40 bra 	$L__BB0_79;
	setp.ne.s32 	%p41, %r21, 8;
	@%p41 bra 	$L__BB0_84;
	mov.b32 	%r42, 0;
	st.shared.u32 	[%r6+12], %r42;
	bra.uni 	$L__BB0_84;
$L__BB0_79:
	mov.b32 	%r43, 0;
	st.shared.u32 	[%r6+12], %r43;
	bra.uni 	$L__BB0_84;
$L__BB0_80:
	mov.f32 	%f138, 0f7F7FFFFF;
	// begin inline asm
	{  cvt.rn.f16.f32 %rs38, %f138;}

	// end inline asm
	// begin inline asm
	{  cvt.f32.f16 %f139, %rs38;}

	// end inline asm
	st.shared.f32 	[%r6+12], %f139;
	bra.uni 	$L__BB0_84;
$L__BB0_81:
	mov.f32 	%f142, 0f00800000;
	// begin inline asm
	{  cvt.rn.f16.f32 %rs42, %f142;}

	// end inline asm
	// begin inline asm
	{  cvt.f32.f16 %f143, %rs42;}

	// end inline asm
	st.shared.f32 	[%r6+12], %f143;
	bra.uni 	$L__BB0_84;
$L__BB0_82:
	mov.f32 	%f146, 0f00800000;
	// begin inline asm
	{  cvt.rn.f16.f32 %rs46, %f146;}

	// end inline asm
	// begin inline asm
	{  cvt.f32.f16 %f147, %rs46;}

	// end inline asm
	st.shared.f32 	[%r6+12], %f147;
	bra.uni 	$L__BB0_84;
$L__BB0_83:
	mov.f32 	%f148, 0f7F7FFFFF;
	// begin inline asm
	{  cvt.rn.f16.f32 %rs48, %f148;}

	// end inline asm
	// begin inline asm
	{  cvt.f32.f16 %f149, %rs48;}

	// end inline asm
	st.shared.f32 	[%r6+12], %f149;
$L__BB0_84:
	ld.global.f32 	%f150, [%rd4+16];
	st.shared.f32 	[%r5+16], %f150;
	setp.gt.s32 	%p49, %r21, 3;
	@%p49 bra 	$L__BB0_92;
	setp.gt.s32 	%p56, %r21, 1;
	@%p56 bra 	$L__BB0_89;
	setp.eq.s32 	%p59, %r21, 0;
	@%p59 bra 	$L__BB0_104;
	setp.eq.s32 	%p60, %r21, 1;
	@%p60 bra 	$L__BB0_88;
	bra.uni 	$L__BB0_105;
$L__BB0_88:
	mov.b32 	%r47, 0;
	st.shared.u32 	[%r6+16], %r47;
	bra.uni 	$L__BB0_105;
$L__BB0_89:
	setp.eq.s32 	%p57, %r21, 2;
	@%p57 bra 	$L__BB0_103;
	setp.eq.s32 	%p58, %r21, 3;
	@%p58 bra 	$L__BB0_91;
	bra.uni 	$L__BB0_105;
$L__BB0_91:
	mov.f32 	%f157, 0f00800000;
	// begin inline asm
	{  cvt.rn.f16.f32 %rs56, %f157;}

	// end inline asm
	// begin inline asm
	{  cvt.f32.f16 %f158, %rs56;}

	// end inline asm
	st.shared.f32 	[%r6+16], %f158;
	bra.uni 	$L__BB0_105;
$L__BB0_92:
	setp.gt.s32 	%p50, %r21, 5;
	@%p50 bra 	$L__BB0_96;
	setp.eq.s32 	%p54, %r21, 4;
	@%p54 bra 	$L__BB0_102;
	setp.eq.s32 	%p55, %r21, 5;
	@%p55 bra 	$L__BB0_95;
	bra.uni 	$L__BB0_105;
$L__BB0_95:
	mov.f32 	%f153, 0f7F7FFFFF;
	// begin inline asm
	{  cvt.rn.f16.f32 %rs52, %f153;}

	// end inline asm
	// begin inline asm
	{  cvt.f32.f16 %f154, %rs52;}

	// end inline asm
	st.shared.f32 	[%r6+16], %f154;
	bra.uni 	$L__BB0_105;
$L__BB0_96:
	setp.eq.s32 	%p51, %r21, 6;
	@%p51 bra 	$L__BB0_101;
	setp.eq.s32 	%p52, %r21, 7;
	@%p52 bra 	$L__BB0_100;
	setp.ne.s32 	%p53, %r21, 8;
	@%p53 bra 	$L__BB0_105;
	mov.b32 	%r45, 0;
	st.shared.u32 	[%r6+16], %r45;
	bra.uni 	$L__BB0_105;
$L__BB0_100:
	mov.b32 	%r46, 0;
	st.shared.u32 	[%r6+16], %r46;
	bra.uni 	$L__BB0_105;
$L__BB0_101:
	mov.f32 	%f151, 0f7F7FFFFF;
	// begin inline asm
	{  cvt.rn.f16.f32 %rs50, %f151;}

	// end inline asm
	// begin inline asm
	{  cvt.f32.f16 %f152, %rs50;}

	// end inline asm
	st.shared.f32 	[%r6+16], %f152;
	bra.uni 	$L__BB0_105;
$L__BB0_102:
	mov.f32 	%f155, 0f00800000;
	// begin inline asm
	{  cvt.rn.f16.f32 %rs54, %f155;}

	// end inline asm
	// begin inline asm
	{  cvt.f32.f16 %f156, %rs54;}

	// end inline asm
	st.shared.f32 	[%r6+16], %f156;
	bra.uni 	$L__BB0_105;
$L__BB0_103:
	mov.f32 	%f159, 0f00800000;
	// begin inline asm
	{  cvt.rn.f16.f32 %rs58, %f159;}

	// end inline asm
	// begin inline asm
	{  cvt.f32.f16 %f160, %rs58;}

	// end inline asm
	st.shared.f32 	[%r6+16], %f160;
	bra.uni 	$L__BB0_105;
$L__BB0_104:
	mov.f32 	%f161, 0f7F7FFFFF;
	// begin inline asm
	{  cvt.rn.f16.f32 %rs60, %f161;}

	// end inline asm
	// begin inline asm
	{  cvt.f32.f16 %f162, %rs60;}

	// end inline asm
	st.shared.f32 	[%r6+16], %f162;
$L__BB0_105:
	ld.global.f32 	%f163, [%rd4+20];
	st.shared.f32 	[%r5+20], %f163;
	setp.gt.s32 	%p61, %r21, 3;
	@%p61 bra 	$L__BB0_113;
	setp.gt.s32 	%p68, %r21, 1;
	@%p68 bra 	$L__BB0_110;
	setp.eq.s32 	%p71, %r21, 0;
	@%p71 bra 	$L__BB0_125;
	setp.eq.s32 	%p72, %r21, 1;
	@%p72 bra 	$L__BB0_109;
	bra.uni 	$L__BB0_126;
$L__BB0_109:
	mov.b32 	%r50, 0;
	st.shared.u32 	[%r6+20], %r50;
	bra.uni 	$L__BB0_126;
$L__BB0_110:
	setp.eq.s32 	%p69, %r21, 2;
	@%p69 bra 	$L__BB0_124;
	setp.eq.s32 	%p70, %r21, 3;
	@%p70 bra 	$L__BB0_112;
	bra.uni 	$L__BB0_126;
$L__BB0_112:
	mov.f32 	%f170, 0f00800000;
	// begin inline asm
	{  cvt.rn.f16.f32 %rs68, %f170;}

	// end inline asm
	// begin inline asm
	{  cvt.f32.f16 %f171, %rs68;}

	// end inline asm
	st.shared.f32 	[%r6+20], %f171;
	bra.uni 	$L__BB0_126;
$L__BB0_113:
	setp.gt.s32 	%p62, %r21, 5;
	@%p62 bra 	$L__BB0_117;
	setp.eq.s32 	%p66, %r21, 4;
	@%p66 bra 	$L__BB0_123;
	setp.eq.s32 	%p67, %r21, 5;
	@%p67 bra 	$L__BB0_116;
	bra.uni 	$L__BB0_126;
$L__BB0_116:
	mov.f32 	%f166, 0f7F7FFFFF;
	// begin inline asm
	{  cvt.rn.f16.f32 %rs64, %f166;}

	// end inline asm
	// begin inline asm
	{  cvt.f32.f16 %f167, %rs64;}

	// end inline asm
	st.shared.f32 	[%r6+20], %f167;
	bra.uni 	$L__BB0_126;
$L__BB0_117:
	setp.eq.s32 	%p63, %r21, 6;
	@%p63 bra 	$L__BB0_122;
	setp.eq.s32 	%p64, %r21, 7;
	@%p64 bra 	$L__BB0_121;
	setp.ne.s32 	%p65, %r21, 8;
	@%p65 bra 	$L__BB0_126;
	mov.b32 	%r48, 0;
	st.shared.u32 	[%r6+20], %r48;
	bra.uni 	$L__BB0_126;
$L__BB0_121:
	mov.b32 	%r49, 0;
	st.shared.u32 	[%r6+20], %r49;
	bra.uni 	$L__BB0_126;
$L__BB0_122:
	mov.f32 	%f164, 0f7F7FFFFF;
	// begin inline asm
	{  cvt.rn.f16.f32 %rs62, %f164;}

	// end inline asm
	// begin inline asm
	{  cvt.f32.f16 %f165, %rs62;}

	// end inline asm
	st.shared.f32 	[%r6+20], %f165;
	bra.uni 	$L__BB0_126;
$L__BB0_123:
	mov.f32 	%f168, 0f00800000;
	// begin inline asm
	{  cvt.rn.f16.f32 %rs66, %f168;}

	// end inline asm
	// begin inline asm
	{  cvt.f32.f16 %f169, %rs66;}

	// end inline asm
	st.shared.f32 	[%r6+20], %f169;
	bra.uni 	$L__BB0_126;
$L__BB0_124:
	mov.f32 	%f172, 0f00800000;
	// begin inline asm
	{  cvt.rn.f16.f32 %rs70, %f172;}

	// end inline asm
	// begin inline asm
	{  cvt.f32.f16 %f173, %rs70;}

	// end inline asm
	st.shared.f32 	[%r6+20], %f173;
	bra.uni 	$L__BB0_126;
$L__BB0_125:
	mov.f32 	%f174, 0f7F7FFFFF;
	// begin inline asm
	{  cvt.rn.f16.f32 %rs72, %f174;}

	// end inline asm
	// begin inline asm
	{  cvt.f32.f16 %f175, %rs72;}

	// end inline asm
	st.shared.f32 	[%r6+20], %f175;
$L__BB0_126:
	ld.global.f32 	%f176, [%rd4+24];
	st.shared.f32 	[%r5+24], %f176;
	setp.gt.s32 	%p73, %r21, 3;
	@%p73 bra 	$L__BB0_134;
	setp.gt.s32 	%p80, %r21, 1;
	@%p80 bra 	$L__BB0_131;
	setp.eq.s32 	%p83, %r21, 0;
	@%p83 bra 	$L__BB0_146;
	setp.eq.s32 	%p84, %r21, 1;
	@%p84 bra 	$L__BB0_130;
	bra.uni 	$L__BB0_147;
$L__BB0_130:
	mov.b32 	%r53, 0;
	st.shared.u32 	[%r6+24], %r53;
	bra.uni 	$L__BB0_147;
$L__BB0_131:
	setp.eq.s32 	%p81, %r21, 2;
	@%p81 bra 	$L__BB0_145;
	setp.eq.s32 	%p82, %r21, 3;
	@%p82 bra 	$L__BB0_133;
	bra.uni 	$L__BB0_147;
$L__BB0_133:
	mov.f32 	%f183, 0f00800000;
	// begin inline asm
	{  cvt.rn.f16.f32 %rs80, %f183;}

	// end inline asm
	// begin inline asm
	{  cvt.f32.f16 %f184, %rs80;}

	// end inline asm
	st.shared.f32 	[%r6+24], %f184;
	bra.uni 	$L__BB0_147;
$L__BB0_134:
	setp.gt.s32 	%p74, %r21, 5;
	@%p74 bra 	$L__BB0_138;
	setp.eq.s32 	%p78, %r21, 4;
	@%p78 bra 	$L__BB0_144;
	setp.eq.s32 	%p79, %r21, 5;
	@%p79 bra 	$L__BB0_137;
	bra.uni 	$L__BB0_147;
$L__BB0_137:
	mov.f32 	%f179, 0f7F7FFFFF;
	// begin inline asm
	{  cvt.rn.f16.f32 %rs76, %f179;}

	// end inline asm
	// begin inline asm
	{  cvt.f32.f16 %f180, %rs76;}

	// end inline asm
	st.shared.f32 	[%r6+24], %f180;
	bra.uni 	$L__BB0_147;
$L__BB0_138:
	setp.eq.s32 	%p75, %r21, 6;
	@%p75 bra 	$L__BB0_143;
	setp.eq.s32 	%p76, %r21, 7;
	@%p76 bra 	$L__BB0_142;
	setp.ne.s32 	%p77, %r21, 8;
	@%p77 bra 	$L__BB0_147;
	mov.b32 	%r51, 0;
	st.shared.u32 	[%r6+24], %r51;
	bra.uni 	$L__BB0_147;
$L__BB0_142:
	mov.b32 	%r52, 0;
	st.shared.u32 	[%r6+24], %r52;
	bra.uni 	$L__BB0_147;
$L__BB0_143:
	mov.f32 	%f177, 0f7F7FFFFF;
	// begin inline asm
	{  cvt.rn.f16.f32 %rs74, %f177;}

	// end inline asm
	// begin inline asm
	{  cvt.f32.f16 %f178, %rs74;}

	// end inline asm
	st.shared.f32 	[%r6+24], %f178;
	bra.uni 	$L__BB0_147;
$L__BB0_144:
	mov.f32 	%f181, 0f00800000;
	// begin inline asm
	{  cvt.rn.f16.f32 %rs78, %f181;}

	// end inline asm
	// begin inline asm
	{  cvt.f32.f16 %f182, %rs78;}

	// end inline asm
	st.shared.f32 	[%r6+24], %f182;
	bra.uni 	$L__BB0_147;
$L__BB0_145:
	mov.f32 	%f185, 0f00800000;
	// begin inline asm
	{  cvt.rn.f16.f32 %rs82, %f185;}

	// end inline asm
	// begin inline asm
	{  cvt.f32.f16 %f186, %rs82;}

	// end inline asm
	st.shared.f32 	[%r6+24], %f186;
	bra.uni 	$L__BB0_147;
$L__BB0_146:
	mov.f32 	%f187, 0f7F7FFFFF;
	// begin inline asm
	{  cvt.rn.f16.f32 %rs84, %f187;}

	// end inline asm
	// begin inline asm
	{  cvt.f32.f16 %f188, %rs84;}

	// end inline asm
	st.shared.f32 	[%r6+24], %f188;
$L__BB0_147:
	ld.global.f32 	%f189, [%rd4+28];
	st.shared.f32 	[%r5+28], %f189;
	setp.gt.s32 	%p85, %r21, 3;
	@%p85 bra 	$L__BB0_155;
	setp.gt.s32 	%p92, %r21, 1;
	@%p92 bra 	$L__BB0_152;
	setp.eq.s32 	%p95, %r21, 0;
	@%p95 bra 	$L__BB0_167;
	setp.eq.s32 	%p96, %r21, 1;
	@%p96 bra 	$L__BB0_151;
	bra.uni 	$L__BB0_168;
$L__BB0_151:
	mov.b32 	%r56, 0;
	st.shared.u32 	[%r6+28], %r56;
	bra.uni 	$L__BB0_168;
$L__BB0_152:
	setp.eq.s32 	%p93, %r21, 2;
	@%p93 bra 	$L__BB0_166;
	setp.eq.s32 	%p94, %r21, 3;
	@%p94 bra 	$L__BB0_154;
	bra.uni 	$L__BB0_168;
$L__BB0_154:
	mov.f32 	%f196, 0f00800000;
	// begin inline asm
	{  cvt.rn.f16.f32 %rs92, %f196;}

	// end inline asm
	// begin inline asm
	{  cvt.f32.f16 %f197, %rs92;}

	// end inline asm
	st.shared.f32 	[%r6+28], %f197;
	bra.uni 	$L__BB0_168;
$L__BB0_155:
	setp.gt.s32 	%p86, %r21, 5;
	@%p86 bra 	$L__BB0_159;
	setp.eq.s32 	%p90, %r21, 4;
	@%p90 bra 	$L__BB0_165;
	setp.eq.s32 	%p91, %r21, 5;
	@%p91 bra 	$L__BB0_158;
	bra.uni 	$L__BB0_168;
$L__BB0_158:
	mov.f32 	%f192, 0f7F7FFFFF;
	// begin inline asm
	{  cvt.rn.f16.f32 %rs88, %f192;}

	// end inline asm
	// begin inline asm
	{  cvt.f32.f16 %f193, %rs88;}

	// end inline asm
	st.shared.f32 	[%r6+28], %f193;
	bra.uni 	$L__BB0_168;
$L__BB0_159:
	setp.eq.s32 	%p87, %r21, 6;
	@%p87 bra 	$L__BB0_164;
	setp.eq.s32 	%p88, %r21, 7;
	@%p88 bra 	$L__BB0_163;
	setp.ne.s32 	%p89, %r21, 8;
	@%p89 bra 	$L__BB0_168;
	mov.b32 	%r54, 0;
	st.shared.u32 	[%r6+28], %r54;
	bra.uni 	$L__BB0_168;
$L__BB0_163:
	mov.b32 	%r55, 0;
	st.shared.u32 	[%r6+28], %r55;
	bra.uni 	$L__BB0_168;
$L__BB0_164:
	mov.f32 	%f190, 0f7F7FFFFF;
	// begin inline asm
	{  cvt.rn.f16.f32 %rs86, %f190;}

	// end inline asm
	// begin inline asm
	{  cvt.f32.f16 %f191, %rs86;}

	// end inline asm
	st.shared.f32 	[%r6+28], %f191;
	bra.uni 	$L__BB0_168;
$L__BB0_165:
	mov.f32 	%f194, 0f00800000;
	// begin inline asm
	{  cvt.rn.f16.f32 %rs90, %f194;}

	// end inline asm
	// begin inline asm
	{  cvt.f32.f16 %f195, %rs90;}

	// end inline asm
	st.shared.f32 	[%r6+28], %f195;
	bra.uni 	$L__BB0_168;
$L__BB0_166:
	mov.f32 	%f198, 0f00800000;
	// begin inline asm
	{  cvt.rn.f16.f32 %rs94, %f198;}

	// end inline asm
	// begin inline asm
	{  cvt.f32.f16 %f199, %rs94;}

	// end inline asm
	st.shared.f32 	[%r6+28], %f199;
	bra.uni 	$L__BB0_168;
$L__BB0_167:
	mov.f32 	%f200, 0f7F7FFFFF;
	// begin inline asm
	{  cvt.rn.f16.f32 %rs96, %f200;}

	// end inline asm
	// begin inline asm
	{  cvt.f32.f16 %f201, %rs96;}

	// end inline asm
	st.shared.f32 	[%r6+28], %f201;
$L__BB0_168:
	bar.sync 	0;
	setp.lt.s32 	%p97, %r20, 1;
	@%p97 bra 	$L__BB0_194;
	mul.lo.s32 	%r7, %r20, %r4;
	shl.b32 	%r58, %r1, 5;
	mov.u32 	%r59, _ZZ23mmo_gemm_compute_simpleP6__halfS0_PfS1_iiib2opE6a_tile;
	add.s32 	%r8, %r59, %r58;
	mad.lo.s32 	%r60, %r20, %r1, %r3;
	mov.u32 	%r61, _ZZ23mmo_gemm_compute_simpleP6__halfS0_PfS1_iiib2opE6b_tile;
	add.s32 	%r62, %r61, %r58;
	shl.b32 	%r63, %r3, 1;
	add.s32 	%r9, %r8, %r63;
	cvt.u64.u32 	%rd5, %r60;
	add.s32 	%r10, %r62, %r63;
	shl.b32 	%r64, %r2, 4;
	add.s32 	%r11, %r61, %r64;
	cvta.to.global.u64 	%rd6, %rd8;
	cvta.to.global.u64 	%rd7, %rd9;
	mov.b32 	%r86, 0;
$L__BB0_170:
	add.s32 	%r66, %r86, %r7;
	mul.lo.s32 	%r67, %r86, %r19;
	cvt.s64.s32 	%rd16, %r67;
	add.s64 	%rd17, %rd16, %rd1;
	cvt.u64.u32 	%rd18, %r66;
	add.s64 	%rd19, %rd18, %rd5;
	shl.b64 	%rd20, %rd19, 1;
	add.s64 	%rd21, %rd6, %rd20;
	ld.global.u16 	%rs98, [%rd21];
	st.shared.u16 	[%r9], %rs98;
	add.s64 	%rd22, %rd17, %rd2;
	shl.b64 	%rd23, %rd22, 1;
	add.s64 	%rd24, %rd7, %rd23;
	ld.global.u16 	%rs99, [%rd24];
	st.shared.u16 	[%r10], %rs99;
	ld.global.u16 	%rs100, [%rd21+2];
	st.shared.u16 	[%r9+2], %rs100;
	ld.global.u16 	%rs101, [%rd24+2];
	st.shared.u16 	[%r10+2], %rs101;
	ld.global.u16 	%rs102, [%rd21+4];
	st.shared.u16 	[%r9+4], %rs102;
	ld.global.u16 	%rs103, [%rd24+4];
	st.shared.u16 	[%r10+4], %rs103;
	ld.global.u16 	%rs104, [%rd21+6];
	st.shared.u16 	[%r9+6], %rs104;
	ld.global.u16 	%rs105, [%rd24+6];
	st.shared.u16 	[%r10+6], %rs105;
	ld.global.u16 	%rs106, [%rd21+8];
	st.shared.u16 	[%r9+8], %rs106;
	ld.global.u16 	%rs107, [%rd24+8];
	st.shared.u16 	[%r10+8], %rs107;
	ld.global.u16 	%rs108, [%rd21+10];
	st.shared.u16 	[%r9+10], %rs108;
	ld.global.u16 	%rs109, [%rd24+10];
	st.shared.u16 	[%r10+10], %rs109;
	ld.global.u16 	%rs110, [%rd21+12];
	st.shared.u16 	[%r9+12], %rs110;
	ld.global.u16 	%rs111, [%rd24+12];
	st.shared.u16 	[%r10+12], %rs111;
	ld.global.u16 	%rs112, [%rd21+14];
	st.shared.u16 	[%r9+14], %rs112;
	ld.global.u16 	%rs113, [%rd24+14];
	st.shared.u16 	[%r10+14], %rs113;
	bar.sync 	0;
	mov.b32 	%r87, 256;
	mov.u32 	%r88, %r6;
$L__BB0_171:
	add.s32 	%r15, %r11, %r87;
	ld.shared.f32 	%f1, [%r88];
	setp.gt.s32 	%p98, %r21, 3;
	@%p98 bra 	$L__BB0_179;
	setp.gt.s32 	%p105, %r21, 1;
	@%p105 bra 	$L__BB0_176;
	setp.eq.s32 	%p108, %r21, 0;
	@%p108 bra 	$L__BB0_187;
	setp.eq.s32 	%p109, %r21, 1;
	@%p109 bra 	$L__BB0_175;
	bra.uni 	$L__BB0_192;
$L__BB0_175:
	ld.shared.u16 	%rs645, [%r15+-256];
	ld.shared.u16 	%rs644, [%r8];
	// begin inline asm
	{mul.f16 %rs643,%rs644,%rs645;
}
	// end inline asm
	// begin inline asm
	{  cvt.f32.f16 %f426, %rs643;}

	// end inline asm
	add.f32 	%f442, %f1, %f426;
	ld.shared.u16 	%rs649, [%r15+-224];
	ld.shared.u16 	%rs648, [%r8+2];
	// begin inline asm
	{mul.f16 %rs647,%rs648,%rs649;
}
	// end inline asm
	// begin inline asm
	{  cvt.f32.f16 %f427, %rs647;}

	// end inline asm
	add.f32 	%f443, %f442, %f427;
	ld.shared.u16 	%rs653, [%r15+-192];
	ld.shared.u16 	%rs652, [%r8+4];
	// begin inline asm
	{mul.f16 %rs651,%rs652,%rs653;
}
	// end inline asm
	// begin inline asm
	{  cvt.f32.f16 %f428, %rs651;}

	// end inline asm
	add.f32 	%f444, %f443, %f428;
	ld.shared.u16 	%rs657, [%r15+-160];
	ld.shared.u16 	%rs656, [%r8+6];
	// begin inline asm
	{mul.f16 %rs655,%rs656,%rs657;
}
	// end inline asm
	// begin inline asm
	{  cvt.f32.f16 %f429, %rs655;}

	// end inline asm
	add.f32 	%f445, %f444, %f429;
	ld.shared.u16 	%rs661, [%r15+-128];
	ld.shared.u16 	%rs660, [%r8+8];
	// begin inline asm
	{mul.f16 %rs659,%rs660,%rs661;
}
	// end inline asm
	// begin inline asm
	{  cvt.f32.f16 %f430, %rs659;}

	// end inline asm
	add.f32 	%f446, %f445, %f430;
	ld.shared.u16 	%rs665, [%r15+-96];
	ld.shared.u16 	%rs664, [%r8+10];
	// begin inline asm
	{mul.f16 %rs663,%rs664,%rs665;
}
	// end inline asm
	// begin inline asm
	{  cvt.f32.f16 %f431, %rs663;}

	// end inline asm
	add.f32 	%f447, %f446, %f431;
	ld.shared.u16 	%rs669, [%r15+-64];
	ld.shared.u16 	%rs668, [%r8+12];
	// begin inline asm
	{mul.f16 %rs667,%rs668,%rs669;
}
	// end inline asm
	// begin inline asm
	{  cvt.f32.f16 %f432, %rs667;}

	// end inline asm
	add.f32 	%f448, %f447, %f432;
	ld.shared.u16 	%rs673, [%r15+-32];
	ld.shared.u16 	%rs672, [%r8+14];
	// begin inline asm
	{mul.f16 %rs671,%rs672,%rs673;
}
	// end inline asm
	// begin inline asm
	{  cvt.f32.f16 %f433, %rs671;}

	// end inline asm
	add.f32 	%f449, %f448, %f433;
	ld.shared.u16 	%rs677, [%r15];
	ld.shared.u16 	%rs676, [%r8+16];
	// begin inline asm
	{mul.f16 %rs675,%rs676,%rs677;
}
	// end inline asm
	// begin inline asm
	{  cvt.f32.f16 %f434, %rs675;}

	// end inline asm
	add.f32 	%f450, %f449, %f434;
	ld.shared.u16 	%rs681, [%r15+32];
	ld.shared.u16 	%rs680, [%r8+18];
	// begin inline asm
	{mul.f16 %rs679,%rs680,%rs681;
}
	// end inline asm
	// begin inline asm
	{  cvt.f32.f16 %f435, %rs679;}

	// end inline asm
	add.f32 	%f451, %f450, %f435;
	ld.shared.u16 	%rs685, [%r15+64];
	ld.shared.u16 	%rs684, [%r8+20];
	// begin inline asm
	{mul.f16 %rs683,%rs684,%rs685;
}
	// end inline asm
	// begin inline asm
	{  cvt.f32.f16 %f436, %rs683;}

	// end inline asm
	add.f32 	%f452, %f451, %f436;
	ld.shared.u16 	%rs689, [%r15+96];
	ld.shared.u16 	%rs688, [%r8+22];
	// begin inline asm
	{mul.f16 %rs687,%rs688,%rs689;
}
	// end inline asm
	// begin inline asm
	{  cvt.f32.f16 %f437, %rs687;}

	// end inline asm
	add.f32 	%f453, %f452, %f437;
	ld.shared.u16 	%rs693, [%r15+128];
	ld.shared.u16 	%rs692, [%r8+24];
	// begin inline asm
	{mul.f16 %rs691,%rs692,%rs693;
}
	// end inline asm
	// begin inline asm
	{  cvt.f32.f16 %f438, %rs691;}

	// end inline asm
	add.f32 	%f454, %f453, %f438;
	ld.shared.u16 	%rs697, [%r15+160];
	ld.shared.u16 	%rs696, [%r8+26];
	// begin inline asm
	{mul.f16 %rs695,%rs696,%rs697;
}
	// end inline asm
	// begin inline asm
	{  cvt.f32.f16 %f439, %rs695;}

	// end inline asm
	add.f32 	%f455, %f454, %f439;
	ld.shared.u16 	%rs701, [%r15+192];
	ld.shared.u16 	%rs700, [%r8+28];
	// begin inline asm
	{mul.f16 %rs699,%rs700,%rs701;
}
	// end inline asm
	// begin inline asm
	{  cvt.f32.f16 %f440, %rs699;}

	// end inline asm
	add.f32 	%f456, %f455, %f440;
	ld.shared.u16 	%rs705, [%r15+224];
	ld.shared.u16 	%rs704, [%r8+30];
	// begin inline asm
	{mul.f16 %rs703,%rs704,%rs705;
}
	// end inline asm
	// begin inline asm
	{  cvt.f32.f16 %f441, %rs703;}

	// end inline asm
	add.f32 	%f457, %f456, %f441;
	st.shared.f32 	[%r88], %f457;
	bra.uni 	$L__BB0_192;
$L__BB0_176:
	setp.eq.s32 	%p106, %r21, 2;
	@%p106 bra 	$L__BB0_188;
	setp.eq.s32 	%p107, %r21, 3;
	@%p107 bra 	$L__BB0_178;
	bra.uni 	$L__BB0_192;
$L__BB0_178:
	ld.shared.u16 	%rs517, [%r15+-256];
	ld.shared.u16 	%rs516, [%r8];
	// begin inline asm
	{min.f16 %rs515,%rs516,%rs517;
}
	// end inline asm
	// begin inline asm
	{  cvt.f32.f16 %f362, %rs515;}

	// end inline asm
	max.f32 	%f378, %f1, %f362;
	ld.shared.u16 	%rs521, [%r15+-224];
	ld.shared.u16 	%rs520, [%r8+2];
	// begin inline asm
	{min.f16 %rs519,%rs520,%rs521;
}
	// end inline asm
	// begin inline asm
	{  cvt.f32.f16 %f363, %rs519;}

	// end inline asm
	max.f32 	%f379, %f378, %f363;
	ld.shared.u16 	%rs525, [%r15+-192];
	ld.shared.u16 	%rs524, [%r8+4];
	// begin inline asm
	{min.f16 %rs523,%rs524,%rs525;
}
	// end inline asm
	// begin inline asm
	{  cvt.f32.f16 %f364, %rs523;}

	// end inline asm
	max.f32 	%f380, %f379, %f364;
	ld.shared.u16 	%rs529, [%r15+-160];
	ld.shared.u16 	%rs528, [%r8+6];
	// begin inline asm
	{min.f16 %rs527,%rs528,%rs529;
}
	// end inline asm
	// begin inline asm
	{  cvt.f32.f16 %f365, %rs527;}

	// end inline asm
	max.f32 	%f381, %f380, %f365;
	ld.shared.u16 	%rs533, [%r15+-128];
	ld.shared.u16 	%rs532, [%r8+8];
	// begin inline asm
	{min.f16 %rs531,%rs532,%rs533;
}
	// end inline asm
	// begin inline asm
	{  cvt.f32.f16 %f366, %rs531;}

	// end inline asm
	max.f32 	%f382, %f381, %f366;
	ld.shared.u16 	%rs537, [%r15+-96];
	ld.shared.u16 	%rs536, [%r8+10];
	// begin inline asm
	{min.f16 %rs535,%rs536,%rs537;
}
	// end inline asm
	// begin inline asm
	{  cvt.f32.f16 %f367, %rs535;}

	// end inline asm
	max.f32 	%f383, %f382, %f367;
	ld.shared.u16 	%rs541, [%r15+-64];
	ld.shared.u16 	%rs540, [%r8+12];
	// begin inline asm
	{min.f16 %rs539,%rs540,%rs541;
}
	// end inline asm
	// begin inline asm
	{  cvt.f32.f16 %f368, %rs539;}

	// end inline asm
	max.f32 	%f384, %f383, %f368;
	ld.shared.u16 	%rs545, [%r15+-32];
	ld.shared.u16 	%rs544, [%r8+14];
	// begin inline asm
	{min.f16 %rs543,%rs544,%rs545;
}
	// end inline asm
	// begin inline asm
	{  cvt.f32.f16 %f369, %rs543;}

	// end inline asm
	max.f32 	%f385, %f384, %f369;
	ld.shared.u16 	%rs549, [%r15];
	ld.shared.u16 	%rs548, [%r8+16];
	// begin inline asm
	{min.f16 %rs547,%rs548,%rs549;
}
	// end inline asm
	// begin inline asm
	{  cvt.f32.f16 %f370, %rs547;}

	// end inline asm
	max.f32 	%f386, %f385, %f370;
	ld.shared.u16 	%rs553, [%r15+32];
	ld.shared.u16 	%rs552, [%r8+18];
	// begin inline asm
	{min.f16 %rs551,%rs552,%rs553;
}
	// end inline asm
	// begin inline asm
	{  cvt.f32.f16 %f371, %rs551;}

	// end inline asm
	max.f32 	%f387, %f386, %f371;
	ld.shared.u16 	%rs557, [%r15+64];
	ld.shared.u16 	%rs556, [%r8+20];
	// begin inline asm
	{min.f16 %rs555,%rs556,%rs557;
}
	// end inline asm
	// begin inline asm
	{  cvt.f32.f16 %f372, %rs555;}

	// end inline asm
	max.f32 	%f388, %f387, %f372;
	ld.shared.u16 	%rs561, [%r15+96];
	ld.shared.u16 	%rs560, [%r8+22];
	// begin inline asm
	{min.f16 %rs559,%rs560,%rs561;
}
	// end inline asm
	// begin inline asm
	{  cvt.f32.f16 %f373, %rs559;}

	// end inline asm
	max.f32 	%f389, %f388, %f373;
	ld.shared.u16 	%rs565, [%r15+128];
	ld.shared.u16 	%rs564, [%r8+24];
	// begin inline asm
	{min.f16 %rs563,%rs564,%rs565;
}
	// end inline asm
	// begin inline asm
	{  cvt.f32.f16 %f374, %rs563;}

	// end inline asm
	max.f32 	%f390, %f389, %f374;
	ld.shared.u16 	%rs569, [%r15+160];
	ld.shared.u16 	%rs568, [%r8+26];
	// begin inline asm
	{min.f16 %rs567,%rs568,%rs569;
}
	// end inline asm
	// begin inline asm
	{  cvt.f32.f16 %f375, %rs567;}

	// end inline asm
	max.f32 	%f391, %f390, %f375;
	ld.shared.u16 	%rs573, [%r15+192];
	ld.shared.u16 	%rs572, [%r8+28];
	// begin inline asm
	{min.f16 %rs571,%rs572,%rs573;
}
	// end inline asm
	// begin inline asm
	{  cvt.f32.f16 %f376, %rs571;}

	// end inline asm
	max.f32 	%f392, %f391, %f376;
	ld.shared.u16 	%rs577, [%r15+224];
	ld.shared.u16 	%rs576, [%r8+30];
	// begin inline asm
	{min.f16 %rs575,%rs576,%rs577;
}
	// end inline asm
	// begin inline asm
	{  cvt.f32.f16 %f377, %rs575;}

	// end inline asm
	max.f32 	%f393, %f392, %f377;
	st.shared.f32 	[%r88], %f393;
	bra.uni 	$L__BB0_192;
$L__BB0_179:
	setp.gt.s32 	%p99, %r21, 5;
	@%p99 bra 	$L__BB0_183;
	setp.eq.s32 	%p103, %r21, 4;
	@%p103 bra 	$L__BB0_189;
	setp.eq.s32 	%p104, %r21, 5;
	@%p104 bra 	$L__BB0_182;
	bra.uni 	$L__BB0_192;
$L__BB0_182:
	ld.shared.u16 	%rs389, [%r15+-256];
	ld.shared.u16 	%rs388, [%r8];
	// begin inline asm
	{mul.f16 %rs387,%rs388,%rs389;
}
	// end inline asm
	// begin inline asm
	{  cvt.f32.f16 %f298, %rs387;}

	// end inline asm
	min.f32 	%f314, %f1, %f298;
	ld.shared.u16 	%rs393, [%r15+-224];
	ld.shared.u16 	%rs392, [%r8+2];
	// begin inline asm
	{mul.f16 %rs391,%rs392,%rs393;
}
	// end inline asm
	// begin inline asm
	{  cvt.f32.f16 %f299, %rs391;}

	// end inline asm
	min.f32 	%f315, %f314, %f299;
	ld.shared.u16 	%rs397, [%r15+-192];
	ld.shared.u16 	%rs396, [%r8+4];
	// begin inline asm
	{mul.f16 %rs395,%rs396,%rs397;
}
	// end inline asm
	// begin inline asm
	{  cvt.f32.f16 %f300, %rs395;}

	// end inline asm
	min.f32 	%f316, %f315, %f300;
	ld.shared.u16 	%rs401, [%r15+-160];
	ld.shared.u16 	%rs400, [%r8+6];
	// begin inline asm
	{mul.f16 %rs399,%rs400,%rs401;
}
	// end inline asm
	// begin inline asm
	{  cvt.f32.f16 %f301, %rs399;}

	// end inline asm
	min.f32 	%f317, %f316, %f301;
	ld.shared.u16 	%rs405, [%r15+-128];
	ld.shared.u16 	%rs404, [%r8+8];
	// begin inline asm
	{mul.f16 %rs403,%rs404,%rs405;
}
	// end inline asm
	// begin inline asm
	{  cvt.f32.f16 %f302, %rs403;}

	// end inline asm
	min.f32 	%f318, %f317, %f302;
	ld.shared.u16 	%rs409, [%r15+-96];
	ld.shared.u16 	%rs408, [%r8+10];
	// begin inline asm
	{mul.f16 %rs407,%rs408,%rs409;
}
	// end inline asm
	// begin inline asm
	{  cvt.f32.f16 %f303, %rs407;}

	// end inline asm
	min.f32 	%f319, %f318, %f303;
	ld.shared.u16 	%rs413, [%r15+-64];
	ld.shared.u16 	%rs412, [%r8+12];
	// begin inline asm
	{mul.f16 %rs411,%rs412,%rs413;
}
	// end inline asm
	// begin inline asm
	{  cvt.f32.f16 %f304, %rs411;}

	// end inline asm
	min.f32 	%f320, %f319, %f304;
	ld.shared.u16 	%rs417, [%r15+-32];
	ld.shared.u16 	%rs416, [%r8+14];
	// begin inline asm
	{mul.f16 %rs415,%rs416,%rs417;
}
	// end inline asm
	// begin inline asm
	{  cvt.f32.f16 %f305, %rs415;}

	// end inline asm
	min.f32 	%f321, %f320, %f305;
	ld.shared.u16 	%rs421, [%r15];
	ld.shared.u16 	%rs420, [%r8+16];
	// begin inline asm
	{mul.f16 %rs419,%rs420,%rs421;
}
	// end inline asm
	// begin inline asm
	{  cvt.f32.f16 %f306, %rs419;}

	// end inline asm
	min.f32 	%f322, %f321, %f306;
	ld.shared.u16 	%rs425, [%r15+32];
	ld.shared.u16 	%rs424, [%r8+18];
	// begin inline asm
	{mul.f16 %rs423,%rs424,%rs425;
}
	// end inline asm
	// begin inline asm
	{  cvt.f32.f16 %f307, %rs423;}

	// end inline asm
	min.f32 	%f323, %f322, %f307;
	ld.shared.u16 	%rs429, [%r15+64];
	ld.shared.u16 	%rs428, [%r8+20];
	// begin inline asm
	{mul.f16 %rs427,%rs428,%rs429;
}
	// end inline asm
	// begin inline asm
	{  cvt.f32.f16 %f308, %rs427;}

	// end inline asm
	min.f32 	%f324, %f323, %f308;
	ld.shared.u16 	%rs433, [%r15+96];
	ld.shared.u16 	%rs432, [%r8+22];
	// begin inline asm
	{mul.f16 %rs431,%rs432,%rs433;
}
	// end inline asm
	// begin inline asm
	{  cvt.f32.f16 %f309, %rs431;}

	// end inline asm
	min.f32 	%f325, %f324, %f309;
	ld.shared.u16 	%rs437, [%r15+128];
	ld.shared.u16 	%rs436, [%r8+24];
	// begin inline asm
	{mul.f16 %rs435,%rs436,%rs437;
}
	// end inline asm
	// begin inline asm
	{  cvt.f32.f16 %f310, %rs435;}

	// end inline asm
	min.f32 	%f326, %f325, %f310;
	ld.shared.u16 	%rs441, [%r15+160];
	ld.shared.u16 	%rs440, [%r8+26];
	// begin inline asm
	{mul.f16 %rs439,%rs440,%rs441;
}
	// end inline asm
	// begin inline asm
	{  cvt.f32.f16 %f311, %rs439;}

	// end inline asm
	min.f32 	%f327, %f326, %f311;
	ld.shared.u16 	%rs445, [%r15+192];
	ld.shared.u16 	%rs444, [%r8+28];
	// begin inline asm
	{mul.f16 %rs443,%rs444,%rs445;
}
	// end inline asm
	// begin inline asm
	{  cvt.f32.f16 %f312, %rs443;}

	// end inline asm
	min.f32 	%f328, %f327, %f312;
	ld.shared.u16 	%rs449, [%r15+224];
	ld.shared.u16 	%rs448, [%r8+30];
	// begin inline asm
	{mul.f16 %rs447,%rs448,%rs449;
}
	// end inline asm
	// begin inline asm
	{  cvt.f32.f16 %f313, %rs447;}

	// end inline asm
	min.f32 	%f329, %f328, %f313;
	st.shared.f32 	[%r88], %f329;
	bra.uni 	$L__BB0_192;
$L__BB0_183:
	setp.eq.s32 	%p100, %r21, 6;
	@%p100 bra 	$L__BB0_190;
	setp.eq.s32 	%p101, %r21, 7;
	@%p101 bra 	$L__BB0_191;
	setp.eq.s32 	%p102, %r21, 8;
	@%p102 bra 	$L__BB0_186;
	bra.uni 	$L__BB0_192;
$L__BB0_186:
	ld.shared.u16 	%rs116, [%r15+-256];
	ld.shared.u16 	%rs115, [%r8];
	// begin inline asm
	{sub.f16 %rs114,%rs115,%rs116;
}
	// end inline asm
	// begin inline asm
	{mul.f16 %rs117,%rs114,%rs114;
}
	// end inline asm
	// begin inline asm
	{  cvt.f32.f16 %f202, %rs117;}

	// end inline asm
	add.f32 	%f218, %f1, %f202;
	ld.shared.u16 	%rs123, [%r15+-224];
	ld.shared.u16 	%rs122, [%r8+2];
	// begin inline asm
	{sub.f16 %rs121,%rs122,%rs123;
}
	// end inline asm
	// begin inline asm
	{mul.f16 %rs124,%rs121,%rs121;
}
	// end inline asm
	// begin inline asm
	{  cvt.f32.f16 %f203, %rs124;}

	// end inline asm
	add.f32 	%f219, %f218, %f203;
	ld.shared.u16 	%rs130, [%r15+-192];
	ld.shared.u16 	%rs129, [%r8+4];
	// begin inline asm
	{sub.f16 %rs128,%rs129,%rs130;
}
	// end inline asm
	// begin inline asm
	{mul.f16 %rs131,%rs128,%rs128;
}
	// end inline asm
	// begin inline asm
	{  cvt.f32.f16 %f204, %rs131;}

	// end inline asm
	add.f32 	%f220, %f219, %f204;
	ld.shared.u16 	%rs137, [%r15+-160];
	ld.shared.u16 	%rs136, [%r8+6];
	// begin inline asm
	{sub.f16 %rs135,%rs136,%rs137;
}
	// end inline asm
	// begin inline asm
	{mul.f16 %rs138,%rs135,%rs135;
}
	// end inline asm
	// begin inline asm
	{  cvt.f32.f16 %f205, %rs138;}

	// end inline asm
	add.f32 	%f221, %f220, %f205;
	ld.shared.u16 	%rs144, [%r15+-128];
	ld.shared.u16 	%rs143, [%r8+8];
	// begin inline asm
	{sub.f16 %rs142,%rs143,%rs144;
}
	// end inline asm
	// begin inline asm
	{mul.f16 %rs145,%rs142,%rs142;
}
	// end inline asm
	// begin inline asm
	{  cvt.f32.f16 %f206, %rs145;}

	// end inline asm
	add.f32 	%f222, %f221, %f206;
	ld.shared.u16 	%rs151, [%r15+-96];
	ld.shared.u16 	%rs150, [%r8+10];
	// begin inline asm
	{sub.f16 %rs149,%rs150,%rs151;
}
	// end inline asm
	// begin inline asm
	{mul.f16 %rs152,%rs149,%rs149;
}
	// end inline asm
	// begin inline asm
	{  cvt.f32.f16 %f207, %rs152;}

	// end inline asm
	add.f32 	%f223, %f222, %f207;
	ld.shared.u16 	%rs158, [%r15+-64];
	ld.shared.u16 	%rs157, [%r8+12];
	// begin inline asm
	{sub.f16 %rs156,%rs157,%rs158;
}
	// end inline asm
	// begin inline asm
	{mul.f16 %rs159,%rs156,%rs156;
}
	// end inline asm
	// begin inline asm
	{  cvt.f32.f16 %f208, %rs159;}

	// end inline asm
	add.f32 	%f224, %f223, %f208;
	ld.shared.u16 	%rs165, [%r15+-32];
	ld.shared.u16 	%rs164, [%r8+14];
	// begin inline asm
	{sub.f16 %rs163,%rs164,%rs165;
}
	// end inline asm
	// begin inline asm
	{mul.f16 %rs166,%rs163,%rs163;
}
	// end inline asm
	// begin inline asm
	{  cvt.f32.f16 %f209, %rs166;}

	// end inline asm
	add.f32 	%f225, %f224, %f209;
	ld.shared.u16 	%rs172, [%r15];
	ld.shared.u16 	%rs171, [%r8+16];
	// begin inline asm
	{sub.f16 %rs170,%rs171,%rs172;
}
	// end inline asm
	// begin inline asm
	{mul.f16 %rs173,%rs170,%rs170;
}
	// end inline asm
	// begin inline asm
	{  cvt.f32.f16 %f210, %rs173;}

	// end inline asm
	add.f32 	%f226, %f225, %f210;
	ld.shared.u16 	%rs179, [%r15+32];
	ld.shared.u16 	%rs178, [%r8+18];
	// begin inline asm
	{sub.f16 %rs177,%rs178,%rs179;
}
	// end inline asm
	// begin inline asm
	{mul.f16 %rs180,%rs177,%rs177;
}
	// end inline asm
	// begin inline asm
	{  cvt.f32.f16 %f211, %rs180;}

	// end inline asm
	add.f32 	%f227, %f226, %f211;
	ld.shared.u16 	%rs186, [%r15+64];
	ld.shared.u16 	%rs185, [%r8+20];
	// begin inline asm
	{sub.f16 %rs184,%rs185,%rs186;
}
	// end inline asm
	// begin inline asm
	{mul.f16 %rs187,%rs184,%rs184;
}
	// end inline asm
	// begin inline asm
	{  cvt.f32.f16 %f212, %rs187;}

	// end inline asm
	add.f32 	%f228, %f227, %f212;
	ld.shared.u16 	%rs193, [%r15+96];
	ld.shared.u16 	%rs192, [%r8+22];
	// begin inline asm
	{sub.f16 %rs191,%rs192,%rs193;
}
	// end inline asm
	// begin inline asm
	{mul.f16 %rs194,%rs191,%rs191;
}
	// end inline asm
	// begin inline asm
	{  cvt.f32.f16 %f213, %rs194;}

	// end inline asm
	add.f32 	%f229, %f228, %f213;
	ld.shared.u16 	%rs200, [%r15+128];
	ld.shared.u16 	%rs199, [%r8+24];
	// begin inline asm
	{sub.f16 %rs198,%rs199,%rs200;
}
	// end inline asm
	// begin inline asm
	{mul.f16 %rs201,%rs198,%rs198;
}
	// end inline asm
	// begin inline asm
	{  cvt.f32.f16 %f214, %rs201;}

	// end inline asm
	add.f32 	%f230, %f229, %f214;
	ld.shared.u16 	%rs207, [%r15+160];
	ld.shared.u16 	%rs206, [%r8+26];
	// begin inline asm
	{sub.f16 %rs205,%rs206,%rs207;
}
	// end inline asm
	// begin inline asm
	{mul.f16 %rs208,%rs205,%rs205;
}
	// end inline asm
	// begin inline asm
	{  cvt.f32.f16 %f215, %rs208;}

	// end inline asm
	add.f32 	%f231, %f230, %f215;
	ld.shared.u16 	%rs214, [%r15+192];
	ld.shared.u16 	%rs213, [%r8+28];
	// begin inline asm
	{sub.f16 %rs212,%rs213,%rs214;
}
	// end inline asm
	// begin inline asm
	{mul.f16 %rs215,%rs212,%rs212;
}
	// end inline asm
	// begin inline asm
	{  cvt.f32.f16 %f216, %rs215;}

	// end inline asm
	add.f32 	%f232, %f231, %f216;
	ld.shared.u16 	%rs221, [%r15+224];
	ld.shared.u16 	%rs220, [%r8+30];
	// begin inline asm
	{sub.f16 %rs219,%rs220,%rs221;
}
	// end inline asm
	// begin inline asm
	{mul.f16 %rs222,%rs219,%rs219;
}
	// end inline asm
	// begin inline asm
	{  cvt.f32.f16 %f217, %rs222;}

	// end inline asm
	add.f32 	%f233, %f232, %f217;
	st.shared.f32 	[%r88], %f233;
	bra.uni 	$L__BB0_192;
$L__BB0_187:
	ld.shared.u16 	%rs709, [%r15+-256];
	ld.shared.u16 	%rs708, [%r8];
	// begin inline asm
	{add.f16 %rs707,%rs708,%rs709;
}
	// end inline asm
	// begin inline asm
	{  cvt.f32.f16 %f458, %rs707;}

	// end inline asm
	min.f32 	%f474, %f1, %f458;
	ld.shared.u16 	%rs713, [%r15+-224];
	ld.shared.u16 	%rs712, [%r8+2];
	// begin inline asm
	{add.f16 %rs711,%rs712,%rs713;
}
	// end inline asm
	// begin inline asm
	{  cvt.f32.f16 %f459, %rs711;}

	// end inline asm
	min.f32 	%f475, %f474, %f459;
	ld.shared.u16 	%rs717, [%r15+-192];
	ld.shared.u16 	%rs716, [%r8+4];
	// begin inline asm
	{add.f16 %rs715,%rs716,%rs717;
}
	// end inline asm
	// begin inline asm
	{  cvt.f32.f16 %f460, %rs715;}

	// end inline asm
	min.f32 	%f476, %f475, %f460;
	ld.shared.u16 	%rs721, [%r15+-160];
	ld.shared.u16 	%rs720, [%r8+6];
	// begin inline asm
	{add.f16 %rs719,%rs720,%rs721;
}
	// end inline asm
	// begin inline asm
	{  cvt.f32.f16 %f461, %rs719;}

	// end inline asm
	min.f32 	%f477, %f476, %f461;
	ld.shared.u16 	%rs725, [%r15+-128];
	ld.shared.u16 	%rs724, [%r8+8];
	// begin inline asm
	{add.f16 %rs723,%rs724,%rs725;
}
	// end inline asm
	// begin inline asm
	{  cvt.f32.f16 %f462, %rs723;}

	// end inline asm
	min.f32 	%f478, %f477, %f462;
	ld.shared.u16 	%rs729, [%r15+-96];
	ld.shared.u16 	%rs728, [%r8+10];
	// begin inline asm
	{add.f16 %rs727,%rs728,%rs729;
}
	// end inline asm
	// begin inline asm
	{  cvt.f32.f16 %f463, %rs727;}

	// end inline asm
	min.f32 	%f479, %f478, %f463;
	ld.shared.u16 	%rs733, [%r15+-64];
	ld.shared.u16 	%rs732, [%r8+12];
	// begin inline asm
	{add.f16 %rs731,%rs732,%rs733;
}
	// end inline asm
	// begin inline asm
	{  cvt.f32.f16 %f464, %rs731;}

	// end inline asm
	min.f32 	%f480, %f479, %f464;
	ld.shared.u16 	%rs737, [%r15+-32];
	ld.shared.u16 	%rs736, [%r8+14];
	// begin inline asm
	{add.f16 %rs735,%rs736,%rs737;
}
	// end inline asm
	// begin inline asm
	{  cvt.f32.f16 %f465, %rs735;}

	// end inline asm
	min.f32 	%f481, %f480, %f465;
	ld.shared.u16 	%rs741, [%r15];
	ld.shared.u16 	%rs740, [%r8+16];
	// begin inline asm
	{add.f16 %rs739,%rs740,%rs741;
}
	// end inline asm
	// begin inline asm
	{  cvt.f32.f16 %f466, %rs739;}

	// end inline asm
	min.f32 	%f482, %f481, %f466;
	ld.shared.u16 	%rs745, [%r15+32];
	ld.shared.u16 	%rs744, [%r8+18];
	// begin inline asm
	{add.f16 %rs743,%rs744,%rs745;
}
	// end inline asm
	// begin inline asm
	{  cvt.f32.f16 %f467, %rs743;}

	// end inline asm
	min.f32 	%f483, %f482, %f467;
	ld.shared.u16 	%rs749, [%r15+64];
	ld.shared.u16 	%rs748, [%r8+20];
	// begin inline asm
	{add.f16 %rs747,%rs748,%rs749;
}
	// end inline asm
	// begin inline asm
	{  cvt.f32.f16 %f468, %rs747;}

	// end inline asm
	min.f32 	%f484, %f483, %f468;
	ld.shared.u16 	%rs753, [%r15+96];
	ld.shared.u16 	%rs752, [%r8+22];
	// begin inline asm
	{add.f16 %rs751,%rs752,%rs753;
}
	// end inline asm
	// begin inline asm
	{  cvt.f32.f16 %f469, %rs751;}

	// end inline asm
	min.f32 	%f485, %f484, %f469;
	ld.shared.u16 	%rs757, [%r15+128];
	ld.shared.u16 	%rs756, [%r8+24];
	// begin inline asm
	{add.f16 %rs755,%rs756,%rs757;
}
	// end inline asm
	// begin inline asm
	{  cvt.f32.f16 %f470, %rs755;}

	// end inline asm
	min.f32 	%f486, %f485, %f470;
	ld.shared.u16 	%rs761, [%r15+160];
	ld.shared.u16 	%rs760, [%r8+26];
	// begin inline asm
	{add.f16 %rs759,%rs760,%rs761;
}
	// end inline asm
	// begin inline asm
	{  cvt.f32.f16 %f471, %rs759;}

	// end inline asm
	min.f32 	%f487, %f486, %f471;
	ld.shared.u16 	%rs765, [%r15+192];
	ld.shared.u16 	%rs764, [%r8+28];
	// begin inline asm
	{add.f16 %rs763,%rs764,%rs765;
}
	// end inline asm
	// begin inline asm
	{  cvt.f32.f16 %f472, %rs763;}

	// end inline asm
	min.f32 	%f488, %f487, %f472;
	ld.shared.u16 	%rs769, [%r15+224];
	ld.shared.u16 	%rs768, [%r8+30];
	// begin inline asm
	{add.f16 %rs767,%rs768,%rs769;
}
	// end inline asm
	// begin inline asm
	{  cvt.f32.f16 %f473, %rs767;}

	// end inline asm
	min.f32 	%f489, %f488, %f473;
	st.shared.f32 	[%r88], %f489;
	bra.uni 	$L__BB0_192;
$L__BB0_188:
	ld.shared.u16 	%rs581, [%r15+-256];
	ld.shared.u16 	%rs580, [%r8];
	// begin inline asm
	{add.f16 %rs579,%rs580,%rs581;
}
	// end inline asm
	// begin inline asm
	{  cvt.f32.f16 %f394, %rs579;}

	// end inline asm
	max.f32 	%f410, %f1, %f394;
	ld.shared.u16 	%rs585, [%r15+-224];
	ld.shared.u16 	%rs584, [%r8+2];
	// begin inline asm
	{add.f16 %rs583,%rs584,%rs585;
}
	// end inline asm
	// begin inline asm
	{  cvt.f32.f16 %f395, %rs583;}

	// end inline asm
	max.f32 	%f411, %f410, %f395;
	ld.shared.u16 	%rs589, [%r15+-192];
	ld.shared.u16 	%rs588, [%r8+4];
	// begin inline asm
	{add.f16 %rs587,%rs588,%rs589;
}
	// end inline asm
	// begin inline asm
	{  cvt.f32.f16 %f396, %rs587;}

	// end inline asm
	max.f32 	%f412, %f411, %f396;
	ld.shared.u16 	%rs593, [%r15+-160];
	ld.shared.u16 	%rs592, [%r8+6];
	// begin inline asm
	{add.f16 %rs591,%rs592,%rs593;
}
	// end inline asm
	// begin inline asm
	{  cvt.f32.f16 %f397, %rs591;}

	// end inline asm
	max.f32 	%f413, %f412, %f397;
	ld.shared.u16 	%rs597, [%r15+-128];
	ld.shared.u16 	%rs596, [%r8+8];
	// begin inline asm
	{add.f16 %rs595,%rs596,%rs597;
}
	// end inline asm
	// begin inline asm
	{  cvt.f32.f16 %f398, %rs595;}

	// end inline asm
	max.f32 	%f414, %f413, %f398;
	ld.shared.u16 	%rs601, [%r15+-96];
	ld.shared.u16 	%rs600, [%r8+10];
	// begin inline asm
	{add.f16 %rs599,%rs600,%rs601;
}
	// end inline asm
	// begin inline asm
	{  cvt.f32.f16 %f399, %rs599;}

	// end inline asm
	max.f32 	%f415, %f414, %f399;
	ld.shared.u16 	%rs605, [%r15+-64];
	ld.shared.u16 	%rs604, [%r8+12];
	// begin inline asm
	{add.f16 %rs603,%rs604,%rs605;
}
	// end inline asm
	// begin inline asm
	{  cvt.f32.f16 %f400, %rs603;}

	// end inline asm
	max.f32 	%f416, %f415, %f400;
	ld.shared.u16 	%rs609, [%r15+-32];
	ld.shared.u16 	%rs608, [%r8+14];
	// begin inline asm
	{add.f16 %rs607,%rs608,%rs609;
}
	// end inline asm
	// begin inline asm
	{  cvt.f32.f16 %f401, %rs607;}

	// end inline asm
	max.f32 	%f417, %f416, %f401;
	ld.shared.u16 	%rs613, [%r15];
	ld.shared.u16 	%rs612, [%r8+16];
	// begin inline asm
	{add.f16 %rs611,%rs612,%rs613;
}
	// end inline asm
	// begin inline asm
	{  cvt.f32.f16 %f402, %rs611;}

	// end inline asm
	max.f32 	%f418, %f417, %f402;
	ld.shared.u16 	%rs617, [%r15+32];
	ld.shared.u16 	%rs616, [%r8+18];
	// begin inline asm
	{add.f16 %rs615,%rs616,%rs617;
}
	// end inline asm
	// begin inline asm
	{  cvt.f32.f16 %f403, %rs615;}

	// end inline asm
	max.f32 	%f419, %f418, %f403;
	ld.shared.u16 	%rs621, [%r15+64];
	ld.shared.u16 	%rs620, [%r8+20];
	// begin inline asm
	{add.f16 %rs619,%rs620,%rs621;
}
	// end inline asm
	// begin inline asm
	{  cvt.f32.f16 %f404, %rs619;}

	// end inline asm
	max.f32 	%f420, %f419, %f404;
	ld.shared.u16 	%rs625, [%r15+96];
	ld.shared.u16 	%rs624, [%r8+22];
	// begin inline asm
	{add.f16 %rs623,%rs624,%rs625;
}
	// end inline asm
	// begin inline asm
	{  cvt.f32.f16 %f405, %rs623;}

	// end inline asm
	max.f32 	%f421, %f420, %f405;
	ld.shared.u16 	%rs629, [%r15+128];
	ld.shared.u16 	%rs628, [%r8+24];
	// begin inline asm
	{add.f16 %rs627,%rs628,%rs629;
}
	// end inline asm
	// begin inline asm
	{  cvt.f32.f16 %f406, %rs627;}

	// end inline asm
	max.f32 	%f422, %f421, %f406;
	ld.shared.u16 	%rs633, [%r15+160];
	ld.shared.u16 	%rs632, [%r8+26];
	// begin inline asm
	{add.f16 %rs631,%rs632,%rs633;
}
	// end inline asm
	// begin inline asm
	{  cvt.f32.f16 %f407, %rs631;}

	// end inline asm
	max.f32 	%f423, %f422, %f407;
	ld.shared.u16 	%rs637, [%r15+192];
	ld.shared.u16 	%rs636, [%r8+28];
	// begin inline asm
	{add.f16 %rs635,%rs636,%rs637;
}
	// end inline asm
	// begin inline asm
	{  cvt.f32.f16 %f408, %rs635;}

	// end inline asm
	max.f32 	%f424, %f423, %f408;
	ld.shared.u16 	%rs641, [%r15+224];
	ld.shared.u16 	%rs640, [%r8+30];
	// begin inline asm
	{add.f16 %rs639,%rs640,%rs641;
}
	// end inline asm
	// begin inline asm
	{  cvt.f32.f16 %f409, %rs639;}

	// end inline asm
	max.f32 	%f425, %f424, %f409;
	st.shared.f32 	[%r88], %f425;
	bra.uni 	$L__BB0_192;
$L__BB0_189:
	ld.shared.u16 	%rs453, [%r15+-256];
	ld.shared.u16 	%rs452, [%r8];
	// begin inline asm
	{mul.f16 %rs451,%rs452,%rs453;
}
	// end inline asm
	// begin inline asm
	{  cvt.f32.f16 %f330, %rs451;}

	// end inline asm
	max.f32 	%f346, %f1, %f330;
	ld.shared.u16 	%rs457, [%r15+-224];
	ld.shared.u16 	%rs456, [%r8+2];
	// begin inline asm
	{mul.f16 %rs455,%rs456,%rs457;
}
	// end inline asm
	// begin inline asm
	{  cvt.f32.f16 %f331, %rs455;}

	// end inline asm
	max.f32 	%f347, %f346, %f331;
	ld.shared.u16 	%rs461, [%r15+-192];
	ld.shared.u16 	%rs460, [%r8+4];
	// begin inline asm
	{mul.f16 %rs459,%rs460,%rs461;
}
	// end inline asm
	// begin inline asm
	{  cvt.f32.f16 %f332, %rs459;}

	// end inline asm
	max.f32 	%f348, %f347, %f332;
	ld.shared.u16 	%rs465, [%r15+-160];
	ld.shared.u16 	%rs464, [%r8+6];
	// begin inline asm
	{mul.f16 %rs463,%rs464,%rs465;
}
	// end inline asm
	// begin inline asm
	{  cvt.f32.f16 %f333, %rs463;}

	// end inline asm
	max.f32 	%f349, %f348, %f333;
	ld.shared.u16 	%rs469, [%r15+-128];
	ld.shared.u16 	%rs468, [%r8+8];
	// begin inline asm
	{mul.f16 %rs467,%rs468,%rs469;
}
	// end inline asm
	// begin inline asm
	{  cvt.f32.f16 %f334, %rs467;}

	// end inline asm
	max.f32 	%f350, %f349, %f334;
	ld.shared.u16 	%rs473, [%r15+-96];
	ld.shared.u16 	%rs472, [%r8+10];
	// begin inline asm
	{mul.f16 %rs471,%rs472,%rs473;
}
	// end inline asm
	// begin inline asm
	{  cvt.f32.f16 %f335, %rs471;}

	// end inline asm
	max.f32 	%f351, %f350, %f335;
	ld.shared.u16 	%rs477, [%r15+-64];
	ld.shared.u16 	%rs476, [%r8+12];
	// begin inline asm
	{mul.f16 %rs475,%rs476,%rs477;
}
	// end inline asm
	// begin inline asm
	{  cvt.f32.f16 %f336, %rs475;}

	// end inline asm
	max.f32 	%f352, %f351, %f336;
	ld.shared.u16 	%rs481, [%r15+-32];
	ld.shared.u16 	%rs480, [%r8+14];
	// begin inline asm
	{mul.f16 %rs479,%rs480,%rs481;
}
	// end inline asm
	// begin inline asm
	{  cvt.f32.f16 %f337, %rs479;}

	// end inline asm
	max.f32 	%f353, %f352, %f337;
	ld.shared.u16 	%rs485, [%r15];
	ld.shared.u16 	%rs484, [%r8+16];
	// begin inline asm
	{mul.f16 %rs483,%rs484,%rs485;
}
	// end inline asm
	// begin inline asm
	{  cvt.f32.f16 %f338, %rs483;}

	// end inline asm
	max.f32 	%f354, %f353, %f338;
	ld.shared.u16 	%rs489, [%r15+32];
	ld.shared.u16 	%rs488, [%r8+18];
	// begin inline asm
	{mul.f16 %rs487,%rs488,%rs489;
}
	// end inline asm
	// begin inline asm
	{  cvt.f32.f16 %f339, %rs487;}

	// end inline asm
	max.f32 	%f355, %f354, %f339;
	ld.shared.u16 	%rs493, [%r15+64];
	ld.shared.u16 	%rs492, [%r8+20];
	// begin inline asm
	{mul.f16 %rs491,%rs492,%rs493;
}
	// end inline asm
	// begin inline asm
	{  cvt.f32.f16 %f340, %rs491;}

	// end inline asm
	max.f32 	%f356, %f355, %f340;
	ld.shared.u16 	%rs497, [%r15+96];
	ld.shared.u16 	%rs496, [%r8+22];
	// begin inline asm
	{mul.f16 %rs495,%rs496,%rs497;
}
	// end inline asm
	// begin inline asm
	{  cvt.f32.f16 %f341, %rs495;}

	// end inline asm
	max.f32 	%f357, %f356, %f341;
	ld.shared.u16 	%rs501, [%r15+128];
	ld.shared.u16 	%rs500, [%r8+24];
	// begin inline asm
	{mul.f16 %rs499,%rs500,%rs501;
}
	// end inline asm
	// begin inline asm
	{  cvt.f32.f16 %f342, %rs499;}

	// end inline asm
	max.f32 	%f358, %f357, %f342;
	ld.shared.u16 	%rs505, [%r15+160];
	ld.shared.u16 	%rs504, [%r8+26];
	// begin inline asm
	{mul.f16 %rs503,%rs504,%rs505;
}
	// end inline asm
	// begin inline asm
	{  cvt.f32.f16 %f343, %rs503;}

	// end inline asm
	max.f32 	%f359, %f358, %f343;
	ld.shared.u16 	%rs509, [%r15+192];
	ld.shared.u16 	%rs508, [%r8+28];
	// begin inline asm
	{mul.f16 %rs507,%rs508,%rs509;
}
	// end inline asm
	// begin inline asm
	{  cvt.f32.f16 %f344, %rs507;}

	// end inline asm
	max.f32 	%f360, %f359, %f344;
	ld.shared.u16 	%rs513, [%r15+224];
	ld.shared.u16 	%rs512, [%r8+30];
	// begin inline asm
	{mul.f16 %rs511,%rs512,%rs513;
}
	// end inline asm
	// begin inline asm
	{  cvt.f32.f16 %f345, %rs511;}

	// end inline asm
	max.f32 	%f361, %f360, %f345;
	st.shared.f32 	[%r88], %f361;
	bra.uni 	$L__BB0_192;
$L__BB0_190:
	ld.shared.u16 	%rs325, [%r15+-256];
	ld.shared.u16 	%rs324, [%r8];
	// begin inline asm
	{max.f16 %rs323,%rs324,%rs325;
}
	// end inline asm
	// begin inline asm
	{  cvt.f32.f16 %f266, %rs323;}

	// end inline asm
	min.f32 	%f282, %f1, %f266;
	ld.shared.u16 	%rs329, [%r15+-224];
	ld.shared.u16 	%rs328, [%r8+2];
	// begin inline asm
	{max.f16 %rs327,%rs328,%rs329;
}
	// end inline asm
	// begin inline asm
	{  cvt.f32.f16 %f267, %rs327;}

	// end inline asm
	min.f32 	%f283, %f282, %f267;
	ld.shared.u16 	%rs333, [%r15+-192];
	ld.shared.u16 	%rs332, [%r8+4];
	// begin inline asm
	{max.f16 %rs331,%rs332,%rs333;
}
	// end inline asm
	// begin inline asm
	{  cvt.f32.f16 %f268, %rs331;}

	// end inline asm
	min.f32 	%f284, %f283, %f268;
	ld.shared.u16 	%rs337, [%r15+-160];
	ld.shared.u16 	%rs336, [%r8+6];
	// begin inline asm
	{max.f16 %rs335,%rs336,%rs337;
}
	// end inline asm
	// begin inline asm
	{  cvt.f32.f16 %f269, %rs335;}

	// end inline asm
	min.f32 	%f285, %f284, %f269;
	ld.shared.u16 	%rs341, [%r15+-128];
	ld.shared.u16 	%rs340, [%r8+8];
	// begin inline asm
	{max.f16 %rs339,%rs340,%rs341;
}
	// end inline asm
	// begin inline asm
	{  cvt.f32.f16 %f270, %rs339;}

	// end inline asm
	min.f32 	%f286, %f285, %f270;
	ld.shared.u16 	%rs345, [%r15+-96];
	ld.shared.u16 	%rs344, [%r8+10];
	// begin inline asm
	{max.f16 %rs343,%rs344,%rs345;
}
	// end inline asm
	// begin inline asm
	{  cvt.f32.f16 %f271, %rs343;}

	// end inline asm
	min.f32 	%f287, %f286, %f271;
	ld.shared.u16 	%rs349, [%r15+-64];
	ld.shared.u16 	%rs348, [%r8+12];
	// begin inline asm
	{max.f16 %rs347,%rs348,%rs349;
}
	// end inline asm
	// begin inline asm
	{  cvt.f32.f16 %f272, %rs347;}

	// end inline asm
	min.f32 	%f288, %f287, %f272;
	ld.shared.u16 	%rs353, [%r15+-32];
	ld.shared.u16 	%rs352, [%r8+14];
	// begin inline asm
	{max.f16 %rs351,%rs352,%rs353;
}
	// end inline asm
	// begin inline asm
	{  cvt.f32.f16 %f273, %rs351;}

	// end inline asm
	min.f32 	%f289, %f288, %f273;
	ld.shared.u16 	%rs357, [%r15];
	ld.shared.u16 	%rs356, [%r8+16];
	// begin inline asm
	{max.f16 %rs355,%rs356,%rs357;
}
	// end inline asm
	// begin inline asm
	{  cvt.f32.f16 %f274, %rs355;}

	// end inline asm
	min.f32 	%f290, %f289, %f274;
	ld.shared.u16 	%rs361, [%r15+32];
	ld.shared.u16 	%rs360, [%r8+18];
	// begin inline asm
	{max.f16 %rs359,%rs360,%rs361;
}
	// end inline asm
	// begin inline asm
	{  cvt.f32.f16 %f275, %rs359;}

	// end inline asm
	min.f32 	%f291, %f290, %f275;
	ld.shared.u16 	%rs365, [%r15+64];
	ld.shared.u16 	%rs364, [%r8+20];
	// begin inline asm
	{max.f16 %rs363,%rs364,%rs365;
}
	// end inline asm
	// begin inline asm
	{  cvt.f32.f16 %f276, %rs363;}

	// end inline asm
	min.f32 	%f292, %f291, %f276;
	ld.shared.u16 	%rs369, [%r15+96];
	ld.shared.u16 	%rs368, [%r8+22];
	// begin inline asm
	{max.f16 %rs367,%rs368,%rs369;
}
	// end inline asm
	// begin inline asm
	{  cvt.f32.f16 %f277, %rs367;}

	// end inline asm
	min.f32 	%f293, %f292, %f277;
	ld.shared.u16 	%rs373, [%r15+128];
	ld.shared.u16 	%rs372, [%r8+24];
	// begin inline asm
	{max.f16 %rs371,%rs372,%rs373;
}
	// end inline asm
	// begin inline asm
	{  cvt.f32.f16 %f278, %rs371;}

	// end inline asm
	min.f32 	%f294, %f293, %f278;
	ld.shared.u16 	%rs377, [%r15+160];
	ld.shared.u16 	%rs376, [%r8+26];
	// begin inline asm
	{max.f16 %rs375,%rs376,%rs377;
}
	// end inline asm
	// begin inline asm
	{  cvt.f32.f16 %f279, %rs375;}

	// end inline asm
	min.f32 	%f295, %f294, %f279;
	ld.shared.u16 	%rs381, [%r15+192];
	ld.shared.u16 	%rs380, [%r8+28];
	// begin inline asm
	{max.f16 %rs379,%rs380,%rs381;
}
	// end inline asm
	// begin inline asm
	{  cvt.f32.f16 %f280, %rs379;}

	// end inline asm
	min.f32 	%f296, %f295, %f280;
	ld.shared.u16 	%rs385, [%r15+224];
	ld.shared.u16 	%rs384, [%r8+30];
	// begin inline asm
	{max.f16 %rs383,%rs384,%rs385;
}
	// end inline asm
	// begin inline asm
	{  cvt.f32.f16 %f281, %rs383;}

	// end inline asm
	min.f32 	%f297, %f296, %f281;
	st.shared.f32 	[%r88], %f297;
	bra.uni 	$L__BB0_192;
$L__BB0_191:
	ld.shared.u16 	%rs231, [%r15+-256];
	ld.shared.u16 	%rs228, [%r8];
	mov.b32 	%r68, 0;
	// begin inline asm
	cvt.rn.f16.s32 %rs226, %r68;
	// end inline asm
	// begin inline asm
	{ .reg .pred __$temp3;
  setp.gt.f16  __$temp3, %rs228, %rs226;
  selp.u16 %rs227, 1, 0, __$temp3;}
	// end inline asm
	setp.ne.s16 	%p110, %rs227, 0;
	// begin inline asm
	{ .reg .pred __$temp3;
  setp.gt.f16  __$temp3, %rs231, %rs226;
  selp.u16 %rs230, 1, 0, __$temp3;}
	// end inline asm
	setp.ne.s16 	%p111, %rs230, 0;
	setp.gt.f32 	%p112, %f1, 0f00000000;
	ld.shared.u16 	%rs237, [%r15+-224];
	ld.shared.u16 	%rs234, [%r8+2];
	// begin inline asm
	{ .reg .pred __$temp3;
  setp.gt.f16  __$temp3, %rs234, %rs226;
  selp.u16 %rs233, 1, 0, __$temp3;}
	// end inline asm
	setp.ne.s16 	%p113, %rs233, 0;
	// begin inline asm
	{ .reg .pred __$temp3;
  setp.gt.f16  __$temp3, %rs237, %rs226;
  selp.u16 %rs236, 1, 0, __$temp3;}
	// end inline asm
	setp.ne.s16 	%p114, %rs236, 0;
	ld.shared.u16 	%rs243, [%r15+-192];
	ld.shared.u16 	%rs240, [%r8+4];
	// begin inline asm
	{ .reg .pred __$temp3;
  setp.gt.f16  __$temp3, %rs240, %rs226;
  selp.u16 %rs239, 1, 0, __$temp3;}
	// end inline asm
	setp.ne.s16 	%p115, %rs239, 0;
	// begin inline asm
	{ .reg .pred __$temp3;
  setp.gt.f16  __$temp3, %rs243, %rs226;
  selp.u16 %rs242, 1, 0, __$temp3;}
	// end inline asm
	setp.ne.s16 	%p116, %rs242, 0;
	ld.shared.u16 	%rs249, [%r15+-160];
	ld.shared.u16 	%rs246, [%r8+6];
	// begin inline asm
	{ .reg .pred __$temp3;
  setp.gt.f16  __$temp3, %rs246, %rs226;
  selp.u16 %rs245, 1, 0, __$temp3;}
	// end inline asm
	setp.ne.s16 	%p117, %rs245, 0;
	// begin inline asm
	{ .reg .pred __$temp3;
  setp.gt.f16  __$temp3, %rs249, %rs226;
  selp.u16 %rs248, 1, 0, __$temp3;}
	// end inline asm
	setp.ne.s16 	%p118, %rs248, 0;
	ld.shared.u16 	%rs255, [%r15+-128];
	ld.shared.u16 	%rs252, [%r8+8];
	// begin inline asm
	{ .reg .pred __$temp3;
  setp.gt.f16  __$temp3, %rs252, %rs226;
  selp.u16 %rs251, 1, 0, __$temp3;}
	// end inline asm
	setp.ne.s16 	%p119, %rs251, 0;
	// begin inline asm
	{ .reg .pred __$temp3;
  setp.gt.f16  __$temp3, %rs255, %rs226;
  selp.u16 %rs254, 1, 0, __$temp3;}
	// end inline asm
	setp.ne.s16 	%p120, %rs254, 0;
	ld.shared.u16 	%rs261, [%r15+-96];
	ld.shared.u16 	%rs258, [%r8+10];
	// begin inline asm
	{ .reg .pred __$temp3;
  setp.gt.f16  __$temp3, %rs258, %rs226;
  selp.u16 %rs257, 1, 0, __$temp3;}
	// end inline asm
	setp.ne.s16 	%p121, %rs257, 0;
	// begin inline asm
	{ .reg .pred __$temp3;
  setp.gt.f16  __$temp3, %rs261, %rs226;
  selp.u16 %rs260, 1, 0, __$temp3;}
	// end inline asm
	setp.ne.s16 	%p122, %rs260, 0;
	ld.shared.u16 	%rs267, [%r15+-64];
	ld.shared.u16 	%rs264, [%r8+12];
	// begin inline asm
	{ .reg .pred __$temp3;
  setp.gt.f16  __$temp3, %rs264, %rs226;
  selp.u16 %rs263, 1, 0, __$temp3;}
	// end inline asm
	setp.ne.s16 	%p123, %rs263, 0;
	// begin inline asm
	{ .reg .pred __$temp3;
  setp.gt.f16  __$temp3, %rs267, %rs226;
  selp.u16 %rs266, 1, 0, __$temp3;}
	// end inline asm
	setp.ne.s16 	%p124, %rs266, 0;
	ld.shared.u16 	%rs273, [%r15+-32];
	ld.shared.u16 	%rs270, [%r8+14];
	// begin inline asm
	{ .reg .pred __$temp3;
  setp.gt.f16  __$temp3, %rs270, %rs226;
  selp.u16 %rs269, 1, 0, __$temp3;}
	// end inline asm
	setp.ne.s16 	%p125, %rs269, 0;
	// begin inline asm
	{ .reg .pred __$temp3;
  setp.gt.f16  __$temp3, %rs273, %rs226;
  selp.u16 %rs272, 1, 0, __$temp3;}
	// end inline asm
	setp.ne.s16 	%p126, %rs272, 0;
	ld.shared.u16 	%rs279, [%r15];
	ld.shared.u16 	%rs276, [%r8+16];
	// begin inline asm
	{ .reg .pred __$temp3;
  setp.gt.f16  __$temp3, %rs276, %rs226;
  selp.u16 %rs275, 1, 0, __$temp3;}
	// end inline asm
	setp.ne.s16 	%p127, %rs275, 0;
	// begin inline asm
	{ .reg .pred __$temp3;
  setp.gt.f16  __$temp3, %rs279, %rs226;
  selp.u16 %rs278, 1, 0, __$temp3;}
	// end inline asm
	setp.ne.s16 	%p128, %rs278, 0;
	ld.shared.u16 	%rs285, [%r15+32];
	ld.shared.u16 	%rs282, [%r8+18];
	// begin inline asm
	{ .reg .pred __$temp3;
  setp.gt.f16  __$temp3, %rs282, %rs226;
  selp.u16 %rs281, 1, 0, __$temp3;}
	// end inline asm
	setp.ne.s16 	%p129, %rs281, 0;
	// begin inline asm
	{ .reg .pred __$temp3;
  setp.gt.f16  __$temp3, %rs285, %rs226;
  selp.u16 %rs284, 1, 0, __$temp3;}
	// end inline asm
	setp.ne.s16 	%p130, %rs284, 0;
	ld.shared.u16 	%rs291, [%r15+64];
	ld.shared.u16 	%rs288, [%r8+20];
	// begin inline asm
	{ .reg .pred __$temp3;
  setp.gt.f16  __$temp3, %rs288, %rs226;
  selp.u16 %rs287, 1, 0, __$temp3;}
	// end inline asm
	setp.ne.s16 	%p131, %rs287, 0;
	// begin inline asm
	{ .reg .pred __$temp3;
  setp.gt.f16  __$temp3, %rs291, %rs226;
  selp.u16 %rs290, 1, 0, __$temp3;}
	// end inline asm
	setp.ne.s16 	%p132, %rs290, 0;
	ld.shared.u16 	%rs297, [%r15+96];
	ld.shared.u16 	%rs294, [%r8+22];
	// begin inline asm
	{ .reg .pred __$temp3;
  setp.gt.f16  __$temp3, %rs294, %rs226;
  selp.u16 %rs293, 1, 0, __$temp3;}
	// end inline asm
	setp.ne.s16 	%p133, %rs293, 0;
	// begin inline asm
	{ .reg .pred __$temp3;
  setp.gt.f16  __$temp3, %rs297, %rs226;
  selp.u16 %rs296, 1, 0, __$temp3;}
	// end inline asm
	setp.ne.s16 	%p134, %rs296, 0;
	ld.shared.u16 	%rs303, [%r15+128];
	ld.shared.u16 	%rs300, [%r8+24];
	// begin inline asm
	{ .reg .pred __$temp3;
  setp.gt.f16  __$temp3, %rs300, %rs226;
  selp.u16 %rs299, 1, 0, __$temp3;}
	// end inline asm
	setp.ne.s16 	%p135, %rs299, 0;
	// begin inline asm
	{ .reg .pred __$temp3;
  setp.gt.f16  __$temp3, %rs303, %rs226;
  selp.u16 %rs302, 1, 0, __$temp3;}
	// end inline asm
	setp.ne.s16 	%p136, %rs302, 0;
	ld.shared.u16 	%rs309, [%r15+160];
	ld.shared.u16 	%rs306, [%r8+26];
	// begin inline asm
	{ .reg .pred __$temp3;
  setp.gt.f16  __$temp3, %rs306, %rs226;
  selp.u16 %rs305, 1, 0, __$temp3;}
	// end inline asm
	setp.ne.s16 	%p137, %rs305, 0;
	// begin inline asm
	{ .reg .pred __$temp3;
  setp.gt.f16  __$temp3, %rs309, %rs226;
  selp.u16 %rs308, 1, 0, __$temp3;}
	// end inline asm
	setp.ne.s16 	%p138, %rs308, 0;
	ld.shared.u16 	%rs315, [%r15+192];
	ld.shared.u16 	%rs312, [%r8+28];
	// begin inline asm
	{ .reg .pred __$temp3;
  setp.gt.f16  __$temp3, %rs312, %rs226;
  selp.u16 %rs311, 1, 0, __$temp3;}
	// end inline asm
	setp.ne.s16 	%p139, %rs311, 0;
	// begin inline asm
	{ .reg .pred __$temp3;
  setp.gt.f16  __$temp3, %rs315, %rs226;
  selp.u16 %rs314, 1, 0, __$temp3;}
	// end inline asm
	setp.ne.s16 	%p140, %rs314, 0;
	ld.shared.u16 	%rs321, [%r15+224];
	ld.shared.u16 	%rs318, [%r8+30];
	// begin inline asm
	{ .reg .pred __$temp3;
  setp.gt.f16  __$temp3, %rs318, %rs226;
  selp.u16 %rs317, 1, 0, __$temp3;}
	// end inline asm
	setp.ne.s16 	%p141, %rs317, 0;
	// begin inline asm
	{ .reg .pred __$temp3;
  setp.gt.f16  __$temp3, %rs321, %rs226;
  selp.u16 %rs320, 1, 0, __$temp3;}
	// end inline asm
	setp.ne.s16 	%p142, %rs320, 0;
	and.pred  	%p143, %p141, %p142;
	selp.u32 	%r69, 1, 0, %p143;
	cvt.rn.f32.u32 	%f234, %r69;
	selp.f32 	%f235, 0f3F800000, %f234, %p140;
	selp.f32 	%f236, %f235, %f234, %p139;
	selp.f32 	%f237, 0f3F800000, %f236, %p138;
	selp.f32 	%f238, %f237, %f236, %p137;
	selp.f32 	%f239, 0f3F800000, %f238, %p136;
	selp.f32 	%f240, %f239, %f238, %p135;
	selp.f32 	%f241, 0f3F800000, %f240, %p134;
	selp.f32 	%f242, %f241, %f240, %p133;
	selp.f32 	%f243, 0f3F800000, %f242, %p132;
	selp.f32 	%f244, %f243, %f242, %p131;
	selp.f32 	%f245, 0f3F800000, %f244, %p130;
	selp.f32 	%f246, %f245, %f244, %p129;
	selp.f32 	%f247, 0f3F800000, %f246, %p128;
	selp.f32 	%f248, %f247, %f246, %p127;
	selp.f32 	%f249, 0f3F800000, %f248, %p126;
	selp.f32 	%f250, %f249, %f248, %p125;
	selp.f32 	%f251, 0f3F800000, %f250, %p124;
	selp.f32 	%f252, %f251, %f250, %p123;
	selp.f32 	%f253, 0f3F800000, %f252, %p122;
	selp.f32 	%f254, %f253, %f252, %p121;
	selp.f32 	%f255, 0f3F800000, %f254, %p120;
	selp.f32 	%f256, %f255, %f254, %p119;
	selp.f32 	%f257, 0f3F800000, %f256, %p118;
	selp.f32 	%f258, %f257, %f256, %p117;
	selp.f32 	%f259, 0f3F800000, %f258, %p116;
	selp.f32 	%f260, %f259, %f258, %p115;
	selp.f32 	%f261, 0f3F800000, %f260, %p114;
	selp.f32 	%f262, %f261, %f260, %p113;
	selp.f32 	%f263, 0f3F800000, %f262, %p111;
	selp.f32 	%f264, %f263, %f262, %p110;
	selp.f32 	%f265, 0f3F800000, %f264, %p112;
	st.shared.f32 	[%r88], %f265;
$L__BB0_192:
	add.s32 	%r88, %r88, 4;
	add.s32 	%r87, %r87, 2;
	setp.ne.s32 	%p144, %r87, 272;
	@%p144 bra 	$L__BB0_171;
	add.s32 	%r86, %r86, 16;
	setp.lt.s32 	%p145, %r86, %r20;
	@%p145 bra 	$L__BB0_170;
$L__BB0_194:
	setp.eq.s16 	%p146, %rs1, 0;
	@%p146 bra 	$L__BB0_217;
	setp.gt.s32 	%p147, %r21, 3;
	@%p147 bra 	$L__BB0_203;
	setp.gt.s32 	%p154, %r21, 1;
	@%p154 bra 	$L__BB0_200;
	setp.eq.s32 	%p157, %r21, 0;
	@%p157 bra 	$L__BB0_211;
	setp.eq.s32 	%p158, %r21, 1;
	@%p158 bra 	$L__BB0_199;
	bra.uni 	$L__BB0_210;
$L__BB0_199:
	ld.shared.f32 	%f610, [%r5];
	ld.shared.f32 	%f611, [%r6];
	add.f32 	%f649, %f611, %f610;
	st.shared.f32 	[%r5], %f649;
	ld.shared.f32 	%f612, [%r5+4];
	ld.shared.f32 	%f613, [%r6+4];
	add.f32 	%f648, %f613, %f612;
	st.shared.f32 	[%r5+4], %f648;
	ld.shared.f32 	%f614, [%r5+8];
	ld.shared.f32 	%f615, [%r6+8];
	add.f32 	%f647, %f615, %f614;
	st.shared.f32 	[%r5+8], %f647;
	ld.shared.f32 	%f616, [%r5+12];
	ld.shared.f32 	%f617, [%r6+12];
	add.f32 	%f646, %f617, %f616;
	st.shared.f32 	[%r5+12], %f646;
	ld.shared.f32 	%f618, [%r5+16];
	ld.shared.f32 	%f619, [%r6+16];
	add.f32 	%f645, %f619, %f618;
	st.shared.f32 	[%r5+16], %f645;
	ld.shared.f32 	%f620, [%r5+20];
	ld.shared.f32 	%f621, [%r6+20];
	add.f32 	%f644, %f621, %f620;
	st.shared.f32 	[%r5+20], %f644;
	ld.shared.f32 	%f622, [%r5+24];
	ld.shared.f32 	%f623, [%r6+24];
	add.f32 	%f643, %f623, %f622;
	st.shared.f32 	[%r5+24], %f643;
	ld.shared.f32 	%f624, [%r5+28];
	ld.shared.f32 	%f625, [%r6+28];
	add.f32 	%f642, %f625, %f624;
	st.shared.f32 	[%r5+28], %f642;
	bra.uni 	$L__BB0_218;
$L__BB0_200:
	setp.eq.s32 	%p155, %r21, 2;
	@%p155 bra 	$L__BB0_212;
	setp.eq.s32 	%p156, %r21, 3;
	@%p156 bra 	$L__BB0_202;
	bra.uni 	$L__BB0_210;
$L__BB0_202:
	ld.shared.f32 	%f578, [%r5];
	ld.shared.f32 	%f579, [%r6];
	max.f32 	%f649, %f579, %f578;
	st.shared.f32 	[%r5], %f649;
	ld.shared.f32 	%f580, [%r5+4];
	ld.shared.f32 	%f581, [%r6+4];
	max.f32 	%f648, %f581, %f580;
	st.shared.f32 	[%r5+4], %f648;
	ld.shared.f32 	%f582, [%r5+8];
	ld.shared.f32 	%f583, [%r6+8];
	max.f32 	%f647, %f583, %f582;
	st.shared.f32 	[%r5+8], %f647;
	ld.shared.f32 	%f584, [%r5+12];
	ld.shared.f32 	%f585, [%r6+12];
	max.f32 	%f646, %f585, %f584;
	st.shared.f32 	[%r5+12], %f646;
	ld.shared.f32 	%f586, [%r5+16];
	ld.shared.f32 	%f587, [%r6+16];
	max.f32 	%f645, %f587, %f586;
	st.shared.f32 	[%r5+16], %f645;
	ld.shared.f32 	%f588, [%r5+20];
	ld.shared.f32 	%f589, [%r6+20];
	max.f32 	%f644, %f589, %f588;
	st.shared.f32 	[%r5+20], %f644;
	ld.shared.f32 	%f590, [%r5+24];
	ld.shared.f32 	%f591, [%r6+24];
	max.f32 	%f643, %f591, %f590;
	st.shared.f32 	[%r5+24], %f643;
	ld.shared.f32 	%f592, [%r5+28];
	ld.shared.f32 	%f593, [%r6+28];
	max.f32 	%f642, %f593, %f592;
	st.shared.f32 	[%r5+28], %f642;
	bra.uni 	$L__BB0_218;
$L__BB0_203:
	setp.gt.s32 	%p148, %r21, 5;
	@%p148 bra 	$L__BB0_207;
	setp.eq.s32 	%p152, %r21, 4;
	@%p152 bra 	$L__BB0_213;
	setp.eq.s32 	%p153, %r21, 5;
	@%p153 bra 	$L__BB0_206;
	bra.uni 	$L__BB0_210;
$L__BB0_206:
	ld.shared.f32 	%f546, [%r5];
	ld.shared.f32 	%f547, [%r6];
	min.f32 	%f649, %f547, %f546;
	st.shared.f32 	[%r5], %f649;
	ld.shared.f32 	%f548, [%r5+4];
	ld.shared.f32 	%f549, [%r6+4];
	min.f32 	%f648, %f549, %f548;
	st.shared.f32 	[%r5+4], %f648;
	ld.shared.f32 	%f550, [%r5+8];
	ld.shared.f32 	%f551, [%r6+8];
	min.f32 	%f647, %f551, %f550;
	st.shared.f32 	[%r5+8], %f647;
	ld.shared.f32 	%f552, [%r5+12];
	ld.shared.f32 	%f553, [%r6+12];
	min.f32 	%f646, %f553, %f552;
	st.shared.f32 	[%r5+12], %f646;
	ld.shared.f32 	%f554, [%r5+16];
	ld.shared.f32 	%f555, [%r6+16];
	min.f32 	%f645, %f555, %f554;
	st.shared.f32 	[%r5+16], %f645;
	ld.shared.f32 	%f556, [%r5+20];
	ld.shared.f32 	%f557, [%r6+20];
	min.f32 	%f644, %f557, %f556;
	st.shared.f32 	[%r5+20], %f644;
	ld.shared.f32 	%f558, [%r5+24];
	ld.shared.f32 	%f559, [%r6+24];
	min.f32 	%f643, %f559, %f558;
	st.shared.f32 	[%r5+24], %f643;
	ld.shared.f32 	%f560, [%r5+28];
	ld.shared.f32 	%f561, [%r6+28];
	min.f32 	%f642, %f561, %f560;
	st.shared.f32 	[%r5+28], %f642;
	bra.uni 	$L__BB0_218;
$L__BB0_207:
	setp.eq.s32 	%p149, %r21, 6;
	@%p149 bra 	$L__BB0_214;
	setp.eq.s32 	%p150, %r21, 7;
	@%p150 bra 	$L__BB0_215;
	setp.eq.s32 	%p151, %r21, 8;
	@%p151 bra 	$L__BB0_216;
$L__BB0_210:
	ld.shared.f32 	%f649, [%r5];
	ld.shared.f32 	%f648, [%r5+4];
	ld.shared.f32 	%f647, [%r5+8];
	ld.shared.f32 	%f646, [%r5+12];
	ld.shared.f32 	%f645, [%r5+16];
	ld.shared.f32 	%f644, [%r5+20];
	ld.shared.f32 	%f643, [%r5+24];
	ld.shared.f32 	%f642, [%r5+28];
	bra.uni 	$L__BB0_218;
$L__BB0_211:
	ld.shared.f32 	%f626, [%r6];
	ld.shared.f32 	%f627, [%r5];
	min.f32 	%f649, %f626, %f627;
	st.shared.f32 	[%r5], %f649;
	ld.shared.f32 	%f628, [%r6+4];
	ld.shared.f32 	%f629, [%r5+4];
	min.f32 	%f648, %f628, %f629;
	st.shared.f32 	[%r5+4], %f648;
	ld.shared.f32 	%f630, [%r6+8];
	ld.shared.f32 	%f631, [%r5+8];
	min.f32 	%f647, %f630, %f631;
	st.shared.f32 	[%r5+8], %f647;
	ld.shared.f32 	%f632, [%r6+12];
	ld.shared.f32 	%f633, [%r5+12];
	min.f32 	%f646, %f632, %f633;
	st.shared.f32 	[%r5+12], %f646;
	ld.shared.f32 	%f634, [%r6+16];
	ld.shared.f32 	%f635, [%r5+16];
	min.f32 	%f645, %f634, %f635;
	st.shared.f32 	[%r5+16], %f645;
	ld.shared.f32 	%f636, [%r6+20];
	ld.shared.f32 	%f637, [%r5+20];
	min.f32 	%f644, %f636, %f637;
	st.shared.f32 	[%r5+20], %f644;
	ld.shared.f32 	%f638, [%r6+24];
	ld.shared.f32 	%f639, [%r5+24];
	min.f32 	%f643, %f638, %f639;
	st.shared.f32 	[%r5+24], %f643;
	ld.shared.f32 	%f640, [%r6+28];
	ld.shared.f32 	%f641, [%r5+28];
	min.f32 	%f642, %f640, %f641;
	st.shared.f32 	[%r5+28], %f642;
	bra.uni 	$L__BB0_218;
$L__BB0_212:
	ld.shared.f32 	%f594, [%r5];
	ld.shared.f32 	%f595, [%r6];
	max.f32 	%f649, %f595, %f594;
	st.shared.f32 	[%r5], %f649;
	ld.shared.f32 	%f596, [%r5+4];
	ld.shared.f32 	%f597, [%r6+4];
	max.f32 	%f648, %f597, %f596;
	st.shared.f32 	[%r5+4], %f648;
	ld.shared.f32 	%f598, [%r5+8];
	ld.shared.f32 	%f599, [%r6+8];
	max.f32 	%f647, %f599, %f598;
	st.shared.f32 	[%r5+8], %f647;
	ld.shared.f32 	%f600, [%r5+12];
	ld.shared.f32 	%f601, [%r6+12];
	max.f32 	%f646, %f601, %f600;
	st.shared.f32 	[%r5+12], %f646;
	ld.shared.f32 	%f602, [%r5+16];
	ld.shared.f32 	%f603, [%r6+16];
	max.f32 	%f645, %f603, %f602;
	st.shared.f32 	[%r5+16], %f645;
	ld.shared.f32 	%f604, [%r5+20];
	ld.shared.f32 	%f605, [%r6+20];
	max.f32 	%f644, %f605, %f604;
	st.shared.f32 	[%r5+20], %f644;
	ld.shared.f32 	%f606, [%r5+24];
	ld.shared.f32 	%f607, [%r6+24];
	max.f32 	%f643, %f607, %f606;
	st.shared.f32 	[%r5+24], %f643;
	ld.shared.f32 	%f608, [%r5+28];
	ld.shared.f32 	%f609, [%r6+28];
	max.f32 	%f642, %f609, %f608;
	st.shared.f32 	[%r5+28], %f642;
	bra.uni 	$L__BB0_218;
$L__BB0_213:
	ld.shared.f32 	%f562, [%r5];
	ld.shared.f32 	%f563, [%r6];
	max.f32 	%f649, %f563, %f562;
	st.shared.f32 	[%r5], %f649;
	ld.shared.f32 	%f564, [%r5+4];
	ld.shared.f32 	%f565, [%r6+4];
	max.f32 	%f648, %f565, %f564;
	st.shared.f32 	[%r5+4], %f648;
	ld.shared.f32 	%f566, [%r5+8];
	ld.shared.f32 	%f567, [%r6+8];
	max.f32 	%f647, %f567, %f566;
	st.shared.f32 	[%r5+8], %f647;
	ld.shared.f32 	%f568, [%r5+12];
	ld.shared.f32 	%f569, [%r6+12];
	max.f32 	%f646, %f569, %f568;
	st.shared.f32 	[%r5+12], %f646;
	ld.shared.f32 	%f570, [%r5+16];
	ld.shared.f32 	%f571, [%r6+16];
	max.f32 	%f645, %f571, %f570;
	st.shared.f32 	[%r5+16], %f645;
	ld.shared.f32 	%f572, [%r5+20];
	ld.shared.f32 	%f573, [%r6+20];
	max.f32 	%f644, %f573, %f572;
	st.shared.f32 	[%r5+20], %f644;
	ld.shared.f32 	%f574, [%r5+24];
	ld.shared.f32 	%f575, [%r6+24];
	max.f32 	%f643, %f575, %f574;
	st.shared.f32 	[%r5+24], %f643;
	ld.shared.f32 	%f576, [%r5+28];
	ld.shared.f32 	%f577, [%r6+28];
	max.f32 	%f642, %f577, %f576;
	st.shared.f32 	[%r5+28], %f642;
	bra.uni 	$L__BB0_218;
$L__BB0_214:
	ld.shared.f32 	%f530, [%r5];
	ld.shared.f32 	%f531, [%r6];
	min.f32 	%f649, %f531, %f530;
	st.shared.f32 	[%r5], %f649;
	ld.shared.f32 	%f532, [%r5+4];
	ld.shared.f32 	%f533, [%r6+4];
	min.f32 	%f648, %f533, %f532;
	st.shared.f32 	[%r5+4], %f648;
	ld.shared.f32 	%f534, [%r5+8];
	ld.shared.f32 	%f535, [%r6+8];
	min.f32 	%f647, %f535, %f534;
	st.shared.f32 	[%r5+8], %f647;
	ld.shared.f32 	%f536, [%r5+12];
	ld.shared.f32 	%f537, [%r6+12];
	min.f32 	%f646, %f537, %f536;
	st.shared.f32 	[%r5+12], %f646;
	ld.shared.f32 	%f538, [%r5+16];
	ld.shared.f32 	%f539, [%r6+16];
	min.f32 	%f645, %f539, %f538;
	st.shared.f32 	[%r5+16], %f645;
	ld.shared.f32 	%f540, [%r5+20];
	ld.shared.f32 	%f541, [%r6+20];
	min.f32 	%f644, %f541, %f540;
	st.shared.f32 	[%r5+20], %f644;
	ld.shared.f32 	%f542, [%r5+24];
	ld.shared.f32 	%f543, [%r6+24];
	min.f32 	%f643, %f543, %f542;
	st.shared.f32 	[%r5+24], %f643;
	ld.shared.f32 	%f544, [%r5+28];
	ld.shared.f32 	%f545, [%r6+28];
	min.f32 	%f642, %f545, %f544;
	st.shared.f32 	[%r5+28], %f642;
	bra.uni 	$L__BB0_218;
$L__BB0_215:
	ld.shared.f32 	%f506, [%r5];
	ld.shared.f32 	%f507, [%r6];
	cvt.rzi.s32.f32 	%r70, %f507;
	setp.eq.s32 	%p159, %r70, 0;
	cvt.rzi.s32.f32 	%r71, %f506;
	setp.ne.s32 	%p160, %r71, 0;
	selp.f32 	%f508, 0f3F800000, 0f00000000, %p160;
	selp.f32 	%f649, %f508, 0f3F800000, %p159;
	st.shared.f32 	[%r5], %f649;
	ld.shared.f32 	%f509, [%r5+4];
	ld.shared.f32 	%f510, [%r6+4];
	cvt.rzi.s32.f32 	%r72, %f510;
	setp.eq.s32 	%p161, %r72, 0;
	cvt.rzi.s32.f32 	%r73, %f509;
	setp.ne.s32 	%p162, %r73, 0;
	selp.f32 	%f511, 0f3F800000, 0f00000000, %p162;
	selp.f32 	%f648, %f511, 0f3F800000, %p161;
	st.shared.f32 	[%r5+4], %f648;
	ld.shared.f32 	%f512, [%r5+8];
	ld.shared.f32 	%f513, [%r6+8];
	cvt.rzi.s32.f32 	%r74, %f513;
	setp.eq.s32 	%p163, %r74, 0;
	cvt.rzi.s32.f32 	%r75, %f512;
	setp.ne.s32 	%p164, %r75, 0;
	selp.f32 	%f514, 0f3F800000, 0f00000000, %p164;
	selp.f32 	%f647, %f514, 0f3F800000, %p163;
	st.shared.f32 	[%r5+8], %f647;
	ld.shared.f32 	%f515, [%r5+12];
	ld.shared.f32 	%f516, [%r6+12];
	cvt.rzi.s32.f32 	%r76, %f516;
	setp.eq.s32 	%p165, %r76, 0;
	cvt.rzi.s32.f32 	%r77, %f515;
	setp.ne.s32 	%p166, %r77, 0;
	selp.f32 	%f517, 0f3F800000, 0f00000000, %p166;
	selp.f32 	%f646, %f517, 0f3F800000, %p165;
	st.shared.f32 	[%r5+12], %f646;
	ld.shared.f32 	%f518, [%r5+16];
	ld.shared.f32 	%f519, [%r6+16];
	cvt.rzi.s32.f32 	%r78, %f519;
	setp.eq.s32 	%p167, %r78, 0;
	cvt.rzi.s32.f32 	%r79, %f518;
	setp.ne.s32 	%p168, %r79, 0;
	selp.f32 	%f520, 0f3F800000, 0f00000000, %p168;
	selp.f32 	%f645, %f520, 0f3F800000, %p167;
	st.shared.f32 	[%r5+16], %f645;
	ld.shared.f32 	%f521, [%r5+20];
	ld.shared.f32 	%f522, [%r6+20];
	cvt.rzi.s32.f32 	%r80, %f522;
	setp.eq.s32 	%p169, %r80, 0;
	cvt.rzi.s32.f32 	%r81, %f521;
	setp.ne.s32 	%p170, %r81, 0;
	selp.f32 	%f523, 0f3F800000, 0f00000000, %p170;
	selp.f32 	%f644, %f523, 0f3F800000, %p169;
	st.shared.f32 	[%r5+20], %f644;
	ld.shared.f32 	%f524, [%r5+24];
	ld.shared.f32 	%f525, [%r6+24];
	cvt.rzi.s32.f32 	%r82, %f525;
	setp.eq.s32 	%p171, %r82, 0;
	cvt.rzi.s32.f32 	%r83, %f524;
	setp.ne.s32 	%p172, %r83, 0;
	selp.f32 	%f526, 0f3F800000, 0f00000000, %p172;
	selp.f32 	%f643, %f526, 0f3F800000, %p171;
	st.shared.f32 	[%r5+24], %f643;
	ld.shared.f32 	%f527, [%r5+28];
	ld.shared.f32 	%f528, [%r6+28];
	cvt.rzi.s32.f32 	%r84, %f528;
	setp.eq.s32 	%p173, %r84, 0;
	cvt.rzi.s32.f32 	%r85, %f527;
	setp.ne.s32 	%p174, %r85, 0;
	selp.f32 	%f529, 0f3F800000, 0f00000000, %p174;
	selp.f32 	%f642, %f529, 0f3F800000, %p173;
	st.shared.f32 	[%r5+28], %f642;
	bra.uni 	$L__BB0_218;
$L__BB0_216:
	ld.shared.f32 	%f490, [%r5];
	ld.shared.f32 	%f491, [%r6];
	add.f32 	%f649, %f491, %f490;
	st.shared.f32 	[%r5], %f649;
	ld.shared.f32 	%f492, [%r5+4];
	ld.shared.f32 	%f493, [%r6+4];
	add.f32 	%f648, %f493, %f492;
	st.shared.f32 	[%r5+4], %f648;
	ld.shared.f32 	%f494, [%r5+8];
	ld.shared.f32 	%f495, [%r6+8];
	add.f32 	%f647, %f495, %f494;
	st.shared.f32 	[%r5+8], %f647;
	ld.shared.f32 	%f496, [%r5+12];
	ld.shared.f32 	%f497, [%r6+12];
	add.f32 	%f646, %f497, %f496;
	st.shared.f32 	[%r5+12], %f646;
	ld.shared.f32 	%f498, [%r5+16];
	ld.shared.f32 	%f499, [%r6+16];
	add.f32 	%f645, %f499, %f498;
	st.shared.f32 	[%r5+16], %f645;
	ld.shared.f32 	%f500, [%r5+20];
	ld.shared.f32 	%f501, [%r6+20];
	add.f32 	%f644, %f501, %f500;
	st.shared.f32 	[%r5+20], %f644;
	ld.shared.f32 	%f502, [%r5+24];
	ld.shared.f32 	%f503, [%r6+24];
	add.f32 	%f643, %f503, %f502;
	st.shared.f32 	[%r5+24], %f643;
	ld.shared.f32 	%f504, [%r5+28];
	ld.shared.f32 	%f505, [%r6+28];
	add.f32 	%f642, %f505, %f504;
	st.shared.f32 	[%r5+28], %f642;
	bra.uni 	$L__BB0_218;
$L__BB0_217:
	ld.shared.f32 	%f649, [%r6];
	st.shared.f32 	[%r5], %f649;
	ld.shared.f32 	%f648, [%r6+4];
	st.shared.f32 	[%r5+4], %f648;
	ld.shared.f32 	%f647, [%r6+8];
	st.shared.f32 	[%r5+8], %f647;
	ld.shared.f32 	%f646, [%r6+12];
	st.shared.f32 	[%r5+12], %f646;
	ld.shared.f32 	%f645, [%r6+16];
	st.shared.f32 	[%r5+16], %f645;
	ld.shared.f32 	%f644, [%r6+20];
	st.shared.f32 	[%r5+20], %f644;
	ld.shared.f32 	%f643, [%r6+24];
	st.shared.f32 	[%r5+24], %f643;
	ld.shared.f32 	%f642, [%r6+28];
	st.shared.f32 	[%r5+28], %f642;
$L__BB0_218:
	ld.param.u64 	%rd28, [_Z23mmo_gemm_compute_simpleP6__halfS0_PfS1_iiib2op_param_3];
	cvta.to.global.u64 	%rd25, %rd28;
	add.s64 	%rd27, %rd25, %rd15;
	st.global.f32 	[%rd27], %f649;
	st.global.f32 	[%rd27+4], %f648;
	st.global.f32 	[%rd27+8], %f647;
	st.global.f32 	[%rd27+12], %f646;
	st.global.f32 	[%rd27+16], %f645;
	st.global.f32 	[%rd27+20], %f644;
	st.global.f32 	[%rd27+24], %f643;
	st.global.f32 	[%rd27+28], %f642;
	ret;

}


// ===== COMPILED SASS (sm_100) =====

	.target	sm_100

	.elftype	@"ET_EXEC"


//--------------------- .note.nv.tkinfo           --------------------------
	.section	.note.nv.tkinfo,"",@"SHT_NOTE"
	.sectionflags	@"SHF_NOTE_NV_TKINFO"
	.tkinfo
        /*0018*/ 	.word	0x00000002
        /*0030*/ 	.string	""
        /*0030*/ 	.string	"ptxas"
        /*0030*/ 	.string	"Cuda compilation tools, release 13.0, V13.0.88"
        /*0030*/ 	.string	"Build cuda_13.0.r13.0/compiler.36424714_0"
        /*0030*/ 	.string	"-arch sm_100 -m 64 "



//--------------------- .note.nv.cuinfo           --------------------------
	.section	.note.nv.cuinfo,"",@"SHT_NOTE"
	.sectionflags	@"SHF_NOTE_NV_CUINFO"
        /*0018*/ 	.short	0x0002
        /*001a*/ 	.short	0x0064
        /*001c*/ 	.short	0x0082
	.zero		2


//--------------------- .nv.info                  --------------------------
	.section	.nv.info,"",@"SHT_CUDA_INFO"
	.align	4


	//----- nvinfo : EIATTR_REGCOUNT
	.align		4
        /*0000*/ 	.byte	0x04, 0x2f
        /*0002*/ 	.short	(.L_1 - .L_0)
	.align		4
.L_0:
        /*0004*/ 	.word	index@(_Z23mmo_gemm_compute_simpleP6__halfS0_PfS1_iiib2op)
        /*0008*/ 	.word	0x00000020


	//----- nvinfo : EIATTR_FRAME_SIZE
	.align		4
.L_1:
        /*000c*/ 	.byte	0x04, 0x11
        /*000e*/ 	.short	(.L_3 - .L_2)
	.align		4
.L_2:
        /*0010*/ 	.word	index@(_Z23mmo_gemm_compute_simpleP6__halfS0_PfS1_iiib2op)
        /*0014*/ 	.word	0x00000000


	//----- nvinfo : EIATTR_MIN_STACK_SIZE
	.align		4
.L_3:
        /*0018*/ 	.byte	0x04, 0x12
        /*001a*/ 	.short	(.L_5 - .L_4)
	.align		4
.L_4:
        /*001c*/ 	.word	index@(_Z23mmo_gemm_compute_simpleP6__halfS0_PfS1_iiib2op)
        /*0020*/ 	.word	0x00000000
.L_5:


//--------------------- .nv.compat                --------------------------
	.section	.nv.compat,"",@"SHT_CUDA_COMPAT_INFO"
	.align	4
        /*0000*/ 	.byte	0x02, 0x09, 0x00, 0x00, 0x02, 0x02, 0x01, 0x00, 0x02, 0x05, 0x05, 0x00, 0x03, 0x07, 0x01, 0x01
        /*0010*/ 	.byte	0x02, 0x03, 0x00, 0x00, 0x02, 0x06, 0x01, 0x00, 0x04, 0x0b, 0x08, 0x00, 0x09, 0x00, 0x00, 0x00
        /*0020*/ 	.byte	0x00, 0x00, 0x00, 0x00


//--------------------- .nv.info._Z23mmo_gemm_compute_simpleP6__halfS0_PfS1_iiib2op --------------------------
	.section	.nv.info._Z23mmo_gemm_compute_simpleP6__halfS0_PfS1_iiib2op,"",@"SHT_CUDA_INFO"
	.sectionflags	@""
	.align	4


	//----- nvinfo : EIATTR_CUDA_API_VERSION
	.align		4
        /*0000*/ 	.byte	0x04, 0x37
        /*0002*/ 	.short	(.L_7 - .L_6)
.L_6:
        /*0004*/ 	.word	0x00000082


	//----- nvinfo : EIATTR_KPARAM_INFO
	.align		4
.L_7:
        /*0008*/ 	.byte	0x04, 0x17
        /*000a*/ 	.short	(.L_9 - .L_8)
.L_8:
        /*000c*/ 	.word	0x00000000
        /*0010*/ 	.short	0x0008
        /*0012*/ 	.short	0x0030
        /*0014*/ 	.byte	0x00, 0xf0, 0x11, 0x00


	//----- nvinfo : EIATTR_KPARAM_INFO
	.align		4
.L_9:
        /*0018*/ 	.byte	0x04, 0x17
        /*001a*/ 	.short	(.L_11 - .L_10)
.L_10:
        /*001c*/ 	.word	0x00000000
        /*0020*/ 	.short	0x0007
        /*0022*/ 	.short	0x002c
        /*0024*/ 	.byte	0x00, 0xf0, 0x05, 0x00


	//----- nvinfo : EIATTR_KPARAM_INFO
	.align		4
.L_11:
        /*0028*/ 	.byte	0x04, 0x17
        /*002a*/ 	.short	(.L_13 - .L_12)
.L_12:
        /*002c*/ 	.word	0x00000000
        /*0030*/ 	.short	0x0006
        /*0032*/ 	.short	0x0028
        /*0034*/ 	.byte	0x00, 0xf0, 0x11, 0x00


	//----- nvinfo : EIATTR_KPARAM_INFO
	.align		4
.L_13:
        /*0038*/ 	.byte	0x04, 0x17
        /*003a*/ 	.short	(.L_15 - .L_14)
.L_14:
        /*003c*/ 	.word	0x00000000
        /*0040*/ 	.short	0x0005
        /*0042*/ 	.short	0x0024
        /*0044*/ 	.byte	0x00, 0xf0, 0x11, 0x00


	//----- nvinfo : EIATTR_KPARAM_INFO
	.align		4
.L_15:
        /*0048*/ 	.byte	0x04, 0x17
        /*004a*/ 	.short	(.L_17 - .L_16)
.L_16:
        /*004c*/ 	.word	0x00000000
        /*0050*/ 	.short	0x0004
        /*0052*/ 	.short	0x0020
        /*0054*/ 	.byte	0x00, 0xf0, 0x11, 0x00


	//----- nvinfo : EIATTR_KPARAM_INFO
	.align		4
.L_17:
        /*0058*/ 	.byte	0x04, 0x17
        /*005a*/ 	.short	(.L_19 - .L_18)
.L_18:
        /*005c*/ 	.word	0x00000000
        /*0060*/ 	.short	0x0003
        /*0062*/ 	.short	0x0018
        /*0064*/ 	.byte	0x00, 0xf5, 0x21, 0x00


	//----- nvinfo : EIATTR_KPARAM_INFO
	.align		4
.L_19:
        /*0068*/ 	.byte	0x04, 0x17
        /*006a*/ 	.short	(.L_21 - .L_20)
.L_20:
        /*006c*/ 	.word	0x00000000
        /*0070*/ 	.short	0x0002
        /*0072*/ 	.short	0x0010
        /*0074*/ 	.byte	0x00, 0xf5, 0x21, 0x00


	//----- nvinfo : EIATTR_KPARAM_INFO
	.align		4
.L_21:
        /*0078*/ 	.byte	0x04, 0x17
        /*007a*/ 	.short	(.L_23 - .L_22)
.L_22:
        /*007c*/ 	.word	0x00000000
        /*0080*/ 	.short	0x0001
        /*0082*/ 	.short	0x0008
        /*0084*/ 	.byte	0x00, 0xf5, 0x21, 0x00


	//----- nvinfo : EIATTR_KPARAM_INFO
	.align		4
.L_23:
        /*0088*/ 	.byte	0x04, 0x17
        /*008a*/ 	.short	(.L_25 - .L_24)
.L_24:
        /*008c*/ 	.word	0x00000000
        /*0090*/ 	.short	0x0000
        /*0092*/ 	.short	0x0000
        /*0094*/ 	.byte	0x00, 0xf5, 0x21, 0x00


	//----- nvinfo : EIATTR_SPARSE_MMA_MASK
	.align		4
.L_25:
        /*0098*/ 	.byte	0x03, 0x50
        /*009a*/ 	.short	0x0000


	//----- nvinfo : EIATTR_MAXREG_COUNT
	.align		4
        /*009c*/ 	.byte	0x03, 0x1b
        /*009e*/ 	.short	0x00ff


	//----- nvinfo : EIATTR_NUM_BARRIERS
	.align		4
        /*00a0*/ 	.byte	0x02, 0x4c
        /*00a2*/ 	.byte	0x01
	.zero		1


	//----- nvinfo : EIATTR_MERCURY_ISA_VERSION
	.align		4
        /*00a4*/ 	.byte	0x03, 0x5f
        /*00a6*/ 	.short	0x0101


	//----- nvinfo : EIATTR_VRC_CTA_INIT_COUNT
	.align		4
        /*00a8*/ 	.byte	0x02, 0x4a
	.zero		1
	.zero		1


	//----- nvinfo : EIATTR_EXIT_INSTR_OFFSETS
	.align		4
        /*00ac*/ 	.byte	0x04, 0x1c
        /*00ae*/ 	.short	(.L_27 - .L_26)


	//   ....[0]....
.L_26:
        /*00b0*/ 	.word	0x000060e0


	//----- nvinfo : EIATTR_INDIRECT_BRANCH_TARGETS
	.align		4
.L_27:
        /*00b4*/ 	.byte	0x04, 0x34
        /*00b6*/ 	.short	(.L_29 - .L_28)


	//   ....[0]....
.L_28:
        /*00b8*/ 	.word	.L_x_45@srel
        /*00bc*/ 	.short	0x0
        /*00be*/ 	.short	0x0
        /*00c0*/ 	.word	0x3
        /*00c4*/ 	.word	.L_x_46@srel
        /*00c8*/ 	.word	.L_x_47@srel
        /*00cc*/ 	.word	.L_x_2@srel


	//   ....[1]....
        /*00d0*/ 	.word	.L_x_49@srel
        /*00d4*/ 	.short	0x0
        /*00d6*/ 	.short	0x0
        /*00d8*/ 	.word	0x3
        /*00dc*/ 	.word	.L_x_50@srel
        /*00e0*/ 	.word	.L_x_51@srel
        /*00e4*/ 	.word	.L_x_2@srel


	//   ....[2]....
        /*00e8*/ 	.word	.L_x_53@srel
        /*00ec*/ 	.short	0x0
        /*00ee*/ 	.short	0x0
        /*00f0*/ 	.word	0x3
        /*00f4*/ 	.word	.L_x_54@srel
        /*00f8*/ 	.word	.L_x_55@srel
        /*00fc*/ 	.word	.L_x_2@srel


	//   ....[3]....
        /*0100*/ 	.word	.L_x_57@srel
        /*0104*/ 	.short	0x0
        /*0106*/ 	.short	0x0
        /*0108*/ 	.word	0x4
        /*010c*/ 	.word	.L_x_58@srel
        /*0110*/ 	.word	.L_x_59@srel
        /*0114*/ 	.word	.L_x_60@srel
        /*0118*/ 	.word	.L_x_2@srel


	//   ....[4]....
        /*011c*/ 	.word	.L_x_62@srel
        /*0120*/ 	.short	0x0
        /*0122*/ 	.short	0x0
        /*0124*/ 	.word	0x3
        /*0128*/ 	.word	.L_x_63@srel
        /*012c*/ 	.word	.L_x_64@srel
        /*0130*/ 	.word	.L_x_6@srel


	//   ....[5]....
        /*0134*/ 	.word	.L_x_66@srel
        /*0138*/ 	.short	0x0
        /*013a*/ 	.short	0x0
        /*013c*/ 	.word	0x3
        /*0140*/ 	.word	.L_x_67@srel
        /*0144*/ 	.word	.L_x_68@srel
        /*0148*/ 	.word	.L_x_6@srel


	//   ....[6]....
        /*014c*/ 	.word	.L_x_70@srel
        /*0150*/ 	.short	0x0
        /*0152*/ 	.short	0x0
        /*0154*/ 	.word	0x3
        /*0158*/ 	.word	.L_x_71@srel
        /*015c*/ 	.word	.L_x_72@srel
        /*0160*/ 	.word	.L_x_6@srel


	//   ....[7]....
        /*0164*/ 	.word	.L_x_74@srel
        /*0168*/ 	.short	0x0
        /*016a*/ 	.short	0x0
        /*016c*/ 	.word	0x3
        /*0170*/ 	.word	.L_x_75@srel
        /*0174*/ 	.word	.L_x_76@srel
        /*0178*/ 	.word	.L_x_77@srel


	//   ....[8]....
        /*017c*/ 	.word	.L_x_78@srel
        /*0180*/ 	.short	0x0
        /*0182*/ 	.short	0x0
        /*0184*/ 	.word	0x3
        /*0188*/ 	.word	.L_x_79@srel
        /*018c*/ 	.word	.L_x_80@srel
        /*0190*/ 	.word	.L_x_10@srel


	//   ....[9]....
        /*0194*/ 	.word	.L_x_82@srel
        /*0198*/ 	.short	0x0
        /*019a*/ 	.short	0x0
        /*019c*/ 	.word	0x3
        /*01a0*/ 	.word	.L_x_83@srel
        /*01a4*/ 	.word	.L_x_84@srel
        /*01a8*/ 	.word	.L_x_10@srel


	//   ....[10]....
        /*01ac*/ 	.word	.L_x_86@srel
        /*01b0*/ 	.short	0x0
        /*01b2*/ 	.short	0x0
        /*01b4*/ 	.word	0x3
        /*01b8*/ 	.word	.L_x_87@srel
        /*01bc*/ 	.word	.L_x_88@srel
        /*01c0*/ 	.word	.L_x_10@srel


	//   ....[11]....
        /*01c4*/ 	.word	.L_x_90@srel
        /*01c8*/ 	.short	0x0
        /*01ca*/ 	.short	0x0
        /*01cc*/ 	.word	0x3
        /*01d0*/ 	.word	.L_x_91@srel
        /*01d4*/ 	.word	.L_x_92@srel
        /*01d8*/ 	.word	.L_x_93@srel


	//   ....[12]....
        /*01dc*/ 	.word	.L_x_94@srel
        /*01e0*/ 	.short	0x0
        /*01e2*/ 	.short	0x0
        /*01e4*/ 	.word	0x3
        /*01e8*/ 	.word	.L_x_95@srel
        /*01ec*/ 	.word	.L_x_96@srel
        /*01f0*/ 	.word	.L_x_14@srel


	//   ....[13]....
        /*01f4*/ 	.word	.L_x_98@srel
        /*01f8*/ 	.short	0x0
        /*01fa*/ 	.short	0x0
        /*01fc*/ 	.word	0x3
        /*0200*/ 	.word	.L_x_99@srel
        /*0204*/ 	.word	.L_x_100@srel
        /*0208*/ 	.word	.L_x_14@srel


	//   ....[14]....
        /*020c*/ 	.word	.L_x_102@srel
        /*0210*/ 	.short	0x0
        /*0212*/ 	.short	0x0
        /*0214*/ 	.word	0x3
        /*0218*/ 	.word	.L_x_103@srel
        /*021c*/ 	.word	.L_x_104@srel
        /*0220*/ 	.word	.L_x_14@srel


	//   ....[15]....
        /*0224*/ 	.word	.L_x_106@srel
        /*0228*/ 	.short	0x0
        /*022a*/ 	.short	0x0
        /*022c*/ 	.word	0x3
        /*0230*/ 	.word	.L_x_107@srel
        /*0234*/ 	.word	.L_x_108@srel
        /*0238*/ 	.word	.L_x_109@srel


	//   ....[16]....
        /*023c*/ 	.word	.L_x_110@srel
        /*0240*/ 	.short	0x0
        /*0242*/ 	.short	0x0
        /*0244*/ 	.word	0x3
        /*0248*/ 	.word	.L_x_111@srel
        /*024c*/ 	.word	.L_x_112@srel
        /*0250*/ 	.word	.L_x_18@srel


	//   ....[17]....
        /*0254*/ 	.word	.L_x_114@srel
        /*0258*/ 	.short	0x0
        /*025a*/ 	.short	0x0
        /*025c*/ 	.word	0x3
        /*0260*/ 	.word	.L_x_115@srel
        /*0264*/ 	.word	.L_x_116@srel
        /*0268*/ 	.word	.L_x_18@srel


	//   ....[18]....
        /*026c*/ 	.word	.L_x_118@srel
        /*0270*/ 	.short	0x0
        /*0272*/ 	.short	0x0
        /*0274*/ 	.word	0x3
        /*0278*/ 	.word	.L_x_119@srel
        /*027c*/ 	.word	.L_x_120@srel
        /*0280*/ 	.word	.L_x_18@srel


	//   ....[19]....
        /*0284*/ 	.word	.L_x_122@srel
        /*0288*/ 	.short	0x0
        /*028a*/ 	.short	0x0
        /*028c*/ 	.word	0x3
        /*0290*/ 	.word	.L_x_123@srel
        /*0294*/ 	.word	.L_x_124@srel
        /*0298*/ 	.word	.L_x_125@srel


	//   ....[20]....
        /*029c*/ 	.word	.L_x_126@srel
        /*02a0*/ 	.short	0x0
        /*02a2*/ 	.short	0x0
        /*02a4*/ 	.word	0x3
        /*02a8*/ 	.word	.L_x_127@srel
        /*02ac*/ 	.word	.L_x_128@srel
        /*02b0*/ 	.word	.L_x_22@srel


	//   ....[21]....
        /*02b4*/ 	.word	.L_x_130@srel
        /*02b8*/ 	.short	0x0
        /*02ba*/ 	.short	0x0
        /*02bc*/ 	.word	0x3
        /*02c0*/ 	.word	.L_x_131@srel
        /*02c4*/ 	.word	.L_x_132@srel
        /*02c8*/ 	.word	.L_x_22@srel


	//   ....[22]....
        /*02cc*/ 	.word	.L_x_134@srel
        /*02d0*/ 	.short	0x0
        /*02d2*/ 	.short	0x0
        /*02d4*/ 	.word	0x3
        /*02d8*/ 	.word	.L_x_135@srel
        /*02dc*/ 	.word	.L_x_136@srel
        /*02e0*/ 	.word	.L_x_22@srel


	//   ....[23]....
        /*02e4*/ 	.word	.L_x_138@srel
        /*02e8*/ 	.short	0x0
        /*02ea*/ 	.short	0x0
        /*02ec*/ 	.word	0x3
        /*02f0*/ 	.word	.L_x_139@srel
        /*02f4*/ 	.word	.L_x_140@srel
        /*02f8*/ 	.word	.L_x_141@srel


	//   ....[24]....
        /*02fc*/ 	.word	.L_x_142@srel
        /*0300*/ 	.short	0x0
        /*0302*/ 	.short	0x0
        /*0304*/ 	.word	0x3
        /*0308*/ 	.word	.L_x_143@srel
        /*030c*/ 	.word	.L_x_144@srel
        /*0310*/ 	.word	.L_x_26@srel


	//   ....[25]....
        /*0314*/ 	.word	.L_x_146@srel
        /*0318*/ 	.short	0x0
        /*031a*/ 	.short	0x0
        /*031c*/ 	.word	0x3
        /*0320*/ 	.word	.L_x_147@srel
        /*0324*/ 	.word	.L_x_148@srel
        /*0328*/ 	.word	.L_x_26@srel


	//   ....[26]....
        /*032c*/ 	.word	.L_x_150@srel
        /*0330*/ 	.short	0x0
        /*0332*/ 	.short	0x0
        /*0334*/ 	.word	0x3
        /*0338*/ 	.word	.L_x_151@srel
        /*033c*/ 	.word	.L_x_152@srel
        /*0340*/ 	.word	.L_x_26@srel


	//   ....[27]....
        /*0344*/ 	.word	.L_x_154@srel
        /*0348*/ 	.short	0x0
        /*034a*/ 	.short	0x0
        /*034c*/ 	.word	0x3
        /*0350*/ 	.word	.L_x_155@srel
        /*0354*/ 	.word	.L_x_156@srel
        /*0358*/ 	.word	.L_x_157@srel


	//   ....[28]....
        /*035c*/ 	.word	.L_x_158@srel
        /*0360*/ 	.short	0x0
        /*0362*/ 	.short	0x0
        /*0364*/ 	.word	0x3
        /*0368*/ 	.word	.L_x_159@srel
        /*036c*/ 	.word	.L_x_160@srel
        /*0370*/ 	.word	.L_x_30@srel


	//   ....[29]....
        /*0374*/ 	.word	.L_x_162@srel
        /*0378*/ 	.short	0x0
        /*037a*/ 	.short	0x0
        /*037c*/ 	.word	0x3
        /*0380*/ 	.word	.L_x_163@srel
        /*0384*/ 	.word	.L_x_164@srel
        /*0388*/ 	.word	.L_x_30@srel


	//   ....[30]....
        /*038c*/ 	.word	.L_x_166@srel
        /*0390*/ 	.short	0x0
        /*0392*/ 	.short	0x0
        /*0394*/ 	.word	0x3
        /*0398*/ 	.word	.L_x_167@srel
        /*039c*/ 	.word	.L_x_168@srel
        /*03a0*/ 	.word	.L_x_30@srel


	//   ....[31]....
        /*03a4*/ 	.word	.L_x_170@srel
        /*03a8*/ 	.short	0x0
        /*03aa*/ 	.short	0x0
        /*03ac*/ 	.word	0x3
        /*03b0*/ 	.word	.L_x_171@srel
        /*03b4*/ 	.word	.L_x_172@srel
        /*03b8*/ 	.word	.L_x_173@srel


	//   ....[32]....
        /*03bc*/ 	.word	.L_x_174@srel
        /*03c0*/ 	.short	0x0
        /*03c2*/ 	.short	0x0
        /*03c4*/ 	.word	0x3
        /*03c8*/ 	.word	.L_x_175@srel
        /*03cc*/ 	.word	.L_x_176@srel
        /*03d0*/ 	.word	.L_x_35@srel


	//   ....[33]....
        /*03d4*/ 	.word	.L_x_178@srel
        /*03d8*/ 	.short	0x0
        /*03da*/ 	.short	0x0
        /*03dc*/ 	.word	0x3
        /*03e0*/ 	.word	.L_x_179@srel
        /*03e4*/ 	.word	.L_x_180@srel
        /*03e8*/ 	.word	.L_x_35@srel


	//   ....[34]....
        /*03ec*/ 	.word	.L_x_182@srel
        /*03f0*/ 	.short	0x0
        /*03f2*/ 	.short	0x0
        /*03f4*/ 	.word	0x3
        /*03f8*/ 	.word	.L_x_183@srel
        /*03fc*/ 	.word	.L_x_184@srel
        /*0400*/ 	.word	.L_x_35@srel


	//   ....[35]....
        /* <DEDUP_REMOVED lines=8> */


	//   ....[36]....
        /*0420*/ 	.word	.L_x_191@srel
        /*0424*/ 	.short	0x0
        /*0426*/ 	.short	0x0
        /*0428*/ 	.word	0x3
        /*042c*/ 	.word	.L_x_192@srel
        /*0430*/ 	.word	.L_x_193@srel
        /*0434*/ 	.word	.L_x_194@srel


	//   ....[37]....
        /*0438*/ 	.word	.L_x_195@srel
        /*043c*/ 	.short	0x0
        /*043e*/ 	.short	0x0
        /*0440*/ 	.word	0x3
        /*0444*/ 	.word	.L_x_196@srel
        /*0448*/ 	.word	.L_x_197@srel
        /*044c*/ 	.word	.L_x_194@srel


	//   ....[38]....
        /*0450*/ 	.word	.L_x_199@srel
        /*0454*/ 	.short	0x0
        /*0456*/ 	.short	0x0
        /*0458*/ 	.word	0x3
        /*045c*/ 	.word	.L_x_200@srel
        /*0460*/ 	.word	.L_x_201@srel
        /*0464*/ 	.word	.L_x_194@srel


	//   ....[39]....
        /* <DEDUP_REMOVED lines=8> */


	//----- nvinfo : EIATTR_CBANK_PARAM_SIZE
	.align		4
.L_29:
        /*0484*/ 	.byte	0x03, 0x19
        /*0486*/ 	.short	0x0034


	//----- nvinfo : EIATTR_PARAM_CBANK
	.align		4
        /*0488*/ 	.byte	0x04, 0x0a
        /*048a*/ 	.short	(.L_31 - .L_30)
	.align		4
.L_30:
        /*048c*/ 	.word	index@(.nv.constant0._Z23mmo_gemm_compute_simpleP6__halfS0_PfS1_iiib2op)
        /*0490*/ 	.short	0x0380
        /*0492*/ 	.short	0x0034


	//----- nvinfo : EIATTR_SW_WAR
	.align		4
.L_31:
        /*0494*/ 	.byte	0x04, 0x36
        /*0496*/ 	.short	(.L_33 - .L_32)
.L_32:
        /*0498*/ 	.word	0x00000008
.L_33:


//--------------------- .nv.callgraph             --------------------------
	.section	.nv.callgraph,"",@"SHT_CUDA_CALLGRAPH"
	.align	4
	.sectionentsize	8
	.align		4
        /*0000*/ 	.word	0x00000000
	.align		4
        /*0004*/ 	.word	0xffffffff
	.align		4
        /*0008*/ 	.word	0x00000000
	.align		4
        /*000c*/ 	.word	0xfffffffe
	.align		4
        /*0010*/ 	.word	0x00000000
	.align		4
        /*0014*/ 	.word	0xfffffffd
	.align		4
        /*0018*/ 	.word	0x00000000
	.align		4
        /*001c*/ 	.word	0xfffffffc


//--------------------- .nv.constant2._Z23mmo_gemm_compute_simpleP6__halfS0_PfS1_iiib2op --------------------------
	.section	.nv.constant2._Z23mmo_gemm_compute_simpleP6__halfS0_PfS1_iiib2op,"a",@progbits
	.sectionflags	@""
	.align	4
.nv.constant2._Z23mmo_gemm_compute_simpleP6__halfS0_PfS1_iiib2op:
        /*0000*/ 	.byte	0xd0, 0x02, 0x00, 0x00, 0xb0, 0x02, 0x00, 0x00, 0x30, 0x05, 0x00, 0x00, 0x80, 0x03, 0x00, 0x00
        /* <DEDUP_REMOVED lines=29> */
        /*01e0*/ 	.byte	0x90, 0x58, 0x00, 0x00, 0x20, 0x5d, 0x00, 0x00, 0x50, 0x56, 0x00, 0x00


//--------------------- .text._Z23mmo_gemm_compute_simpleP6__halfS0_PfS1_iiib2op --------------------------
	.section	.text._Z23mmo_gemm_compute_simpleP6__halfS0_PfS1_iiib2op,"ax",@progbits
	.align	128
        .global         _Z23mmo_gemm_compute_simpleP6__halfS0_PfS1_iiib2op
        .type           _Z23mmo_gemm_compute_simpleP6__halfS0_PfS1_iiib2op,@function
        .size           _Z23mmo_gemm_compute_simpleP6__halfS0_PfS1_iiib2op,(.L_x_208 - _Z23mmo_gemm_compute_simpleP6__halfS0_PfS1_iiib2op)
        .other          _Z23mmo_gemm_compute_simpleP6__halfS0_PfS1_iiib2op,@"STO_CUDA_ENTRY STV_DEFAULT"
_Z23mmo_gemm_compute_simpleP6__halfS0_PfS1_iiib2op:
.text._Z23mmo_gemm_compute_simpleP6__halfS0_PfS1_iiib2op:
[----:B------:R-:W-:Y:S01]  /*0000*/  LDC R1, c[0x0][0x37c] ;  /* 0x0000df00ff017b82 */ /* 0x000fe20000000800 */
[----:B------:R-:W0:Y:S07]  /*0010*/  S2R R11, SR_TID.X ;  /* 0x00000000000b7919 */ /* 0x000e2e0000002100 */
[----:B------:R-:W1:Y:S01]  /*0020*/  S2UR UR5, SR_CTAID.Y ;  /* 0x00000000000579c3 */ /* 0x000e620000002600 */
[----:B------:R-:W2:Y:S01]  /*0030*/  LDCU.64 UR8, c[0x0][0x390] ;  /* 0x00007200ff0877ac */ /* 0x000ea20008000a00 */
[----:B------:R-:W3:Y:S01]  /*0040*/  S2R R6, SR_TID.Y ;  /* 0x0000000000067919 */ /* 0x000ee20000002200 */
[----:B------:R-:W4:Y:S05]  /*0050*/  LDCU.64 UR10, c[0x0][0x358] ;  /* 0x00006b00ff0a77ac */ /* 0x000f2a0008000a00 */
[----:B------:R-:W5:Y:S08]  /*0060*/  S2UR UR6, SR_CTAID.X ;  /* 0x00000000000679c3 */ /* 0x000f700000002500 */
[----:B------:R-:W2:Y:S01]  /*0070*/  LDC R18, c[0x0][0x3a4] ;  /* 0x0000e900ff127b82 */ /* 0x000ea20000000800 */
[----:B-1----:R-:W-:Y:S01]  /*0080*/  USHF.L.U32 UR5, UR5, 0x4, URZ ;  /* 0x0000000405057899 */ /* 0x002fe200080006ff */
[----:B0-----:R-:W-:Y:S01]  /*0090*/  IMAD.SHL.U32 R7, R11, 0x8, RZ ;  /* 0x000000080b077824 */ /* 0x001fe200078e00ff */
[----:B-----5:R-:W-:-:S04]  /*00a0*/  USHF.L.U32 UR6, UR6, 0x4, URZ ;  /* 0x0000000406067899 */ /* 0x020fc800080006ff */
[----:B--2---:R-:W-:Y:S02]  /*00b0*/  IMAD R3, R18, UR5, RZ ;  /* 0x0000000512037c24 */ /* 0x004fe4000f8e02ff */
[----:B---3--:R-:W-:-:S03]  /*00c0*/  IMAD R18, R6, R18, R7 ;  /* 0x0000001206127224 */ /* 0x008fc600078e0207 */
[--C-:B------:R-:W-:Y:S02]  /*00d0*/  SHF.R.S32.HI R5, RZ, 0x1f, R3.reuse ;  /* 0x0000001fff057819 */ /* 0x100fe40000011403 */
[----:B------:R-:W-:Y:S02]  /*00e0*/  IADD3 R3, P0, P1, R18, UR6, R3 ;  /* 0x0000000612037c10 */ /* 0x000fe4000f91e003 */
[----:B------:R-:W-:-:S03]  /*00f0*/  SHF.R.S32.HI R0, RZ, 0x1f, R18 ;  /* 0x0000001fff007819 */ /* 0x000fc60000011412 */
[----:B------:R-:W-:Y:S01]  /*0100*/  IMAD.SHL.U32 R2, R3, 0x4, RZ ;  /* 0x0000000403027824 */ /* 0x000fe200078e00ff */
[----:B------:R-:W-:-:S04]  /*0110*/  IADD3.X R4, PT, PT, R0, R5, RZ, P0, P1 ;  /* 0x0000000500047210 */ /* 0x000fc800007e24ff */
[----:B------:R-:W-:Y:S02]  /*0120*/  SHF.L.U64.HI R3, R3, 0x2, R4 ;  /* 0x0000000203037819 */ /* 0x000fe40000010204 */
[----:B------:R-:W-:-:S04]  /*0130*/  IADD3 R4, P0, PT, R2, UR8, RZ ;  /* 0x0000000802047c10 */ /* 0x000fc8000ff1e0ff */
[----:B------:R-:W-:Y:S01]  /*0140*/  IADD3.X R5, PT, PT, R3, UR9, RZ, P0, !PT ;  /* 0x0000000903057c10 */ /* 0x000fe200087fe4ff */
[----:B------:R-:W0:Y:S01]  /*0150*/  S2UR UR8, SR_CgaCtaId ;  /* 0x00000000000879c3 */ /* 0x000e220000008800 */
[----:B------:R-:W-:Y:S01]  /*0160*/  UMOV UR4, 0x400 ;  /* 0x0000040000047882 */ /* 0x000fe20000000000 */
[----:B------:R-:W1:Y:S02]  /*0170*/  LDCU UR9, c[0x0][0x3b0] ;  /* 0x00007600ff0977ac */ /* 0x000e640008000800 */
[----:B----4-:R-:W2:Y:S01]  /*0180*/  LDG.E R10, desc[UR10][R4.64] ;  /* 0x0000000a040a7981 */ /* 0x010ea2000c1e1900 */
[----:B------:R-:W-:Y:S01]  /*0190*/  UIADD3 UR7, UPT, UPT, UR4, 0x800, URZ ;  /* 0x0000080004077890 */ /* 0x000fe2000fffe0ff */
[----:B-1----:R-:W-:-:S03]  /*01a0*/  MOV R9, UR9 ;  /* 0x0000000900097c02 */ /* 0x002fc60008000f00 */
[----:B0-----:R-:W-:Y:S01]  /*01b0*/  ULEA UR7, UR8, UR7, 0x18 ;  /* 0x0000000708077291 */ /* 0x001fe2000f8ec0ff */
[----:B------:R-:W-:-:S05]  /*01c0*/  ISETP.GT.AND P0, PT, R9, 0x3, PT ;  /* 0x000000030900780c */ /* 0x000fca0003f04270 */
[----:B------:R-:W-:Y:S01]  /*01d0*/  LEA R8, R6, UR7, 0x6 ;  /* 0x0000000706087c11 */ /* 0x000fe2000f8e30ff */
[----:B------:R-:W-:-:S04]  /*01e0*/  ULEA UR7, UR8, UR4, 0x18 ;  /* 0x0000000408077291 */ /* 0x000fc8000f8ec0ff */
[----:B------:R-:W-:Y:S02]  /*01f0*/  IMAD R17, R11, 0x20, R8 ;  /* 0x000000200b117824 */ /* 0x000fe400078e0208 */
[----:B------:R-:W-:-:S05]  /*0200*/  LEA R16, R6, UR7, 0x6 ;  /* 0x0000000706107c11 */ /* 0x000fca000f8e30ff */
[----:B------:R-:W-:Y:S01]  /*0210*/  IMAD R16, R11, 0x20, R16 ;  /* 0x000000200b107824 */ /* 0x000fe200078e0210 */
[----:B--2---:R0:W-:Y:S01]  /*0220*/  STS [R17], R10 ;  /* 0x0000000a11007388 */ /* 0x0041e20000000800 */
[----:B------:R-:W-:Y:S05]  /*0230*/  @P0 BRA `(.L_x_0) ;  /* 0x0000000000580947 */ /* 0x000fea0003800000 */
[----:B------:R-:W-:-:S13]  /*0240*/  ISETP.GT.AND P1, PT, R9, 0x1, PT ;  /* 0x000000010900780c */ /* 0x000fda0003f24270 */
[----:B------:R-:W-:Y:S05]  /*0250*/  @P1 BRA `(.L_x_1) ;  /* 0x0000000000281947 */ /* 0x000fea0003800000 */
[----:B------:R-:W-:-:S05]  /*0260*/  VIMNMX.U32 R8, PT, PT, R9, 0x2, PT ;  /* 0x0000000209087848 */ /* 0x000fca0003fe0000 */
[----:B------:R-:W-:-:S04]  /*0270*/  IMAD.SHL.U32 R8, R8, 0x4, RZ ;  /* 0x0000000408087824 */ /* 0x000fc800078e00ff */
[----:B------:R-:W1:Y:S02]  /*0280*/  LDC R12, c[0x2][R8] ;  /* 0x00800000080c7b82 */ /* 0x000e640000000800 */
[----:B-1----:R-:W-:-:S04]  /*0290*/  SHF.R.S32.HI R13, RZ, 0x1f, R12 ;  /* 0x0000001fff0d7819 */ /* 0x002fc8000001140c */
.L_x_45:
[----:B------:R-:W-:Y:S05]  /*02a0*/  BRX R12 -0x2b0                                 (*"BRANCH_TARGETS .L_x_46,.L_x_47,.L_x_2"*) ;  /* 0xfffffffc0c547949 */ /* 0x000fea000383ffff */
.L_x_47:
[----:B------:R1:W-:Y:S01]  /*02b0*/  STS [R16], RZ ;  /* 0x000000ff10007388 */ /* 0x0003e20000000800 */
[----:B------:R-:W-:Y:S05]  /*02c0*/  BRA `(.L_x_2) ;  /* 0x0000000000987947 */ /* 0x000fea0003800000 */
.L_x_46:
[----:B------:R-:W-:-:S05]  /*02d0*/  IMAD.MOV.U32 R13, RZ, RZ, 0x7f800000 ;  /* 0x7f800000ff0d7424 */ /* 0x000fca00078e00ff */
[----:B------:R1:W-:Y:S01]  /*02e0*/  STS [R16], R13 ;  /* 0x0000000d10007388 */ /* 0x0003e20000000800 */
[----:B------:R-:W-:Y:S05]  /*02f0*/  BRA `(.L_x_2) ;  /* 0x00000000008c7947 */ /* 0x000fea0003800000 */
.L_x_1:
[----:B------:R-:W-:-:S04]  /*0300*/  MOV R8, 0xfffffffe ;  /* 0xfffffffe00087802 */ /* 0x000fc80000000f00 */
[----:B------:R-:W-:-:S05]  /*0310*/  VIADDMNMX.U32 R8, R9, R8, 0x2, PT ;  /* 0x0000000209087446 */ /* 0x000fca0003800008 */
[----:B------:R-:W-:-:S04]  /*0320*/  IMAD.SHL.U32 R8, R8, 0x4, RZ ;  /* 0x0000000408087824 */ /* 0x000fc800078e00ff */
[----:B------:R-:W1:Y:S02]  /*0330*/  LDC R12, c[0x2][R8+0xc] ;  /* 0x00800300080c7b82 */ /* 0x000e640000000800 */
[----:B-1----:R-:W-:-:S04]  /*0340*/  SHF.R.S32.HI R13, RZ, 0x1f, R12 ;  /* 0x0000001fff0d7819 */ /* 0x002fc8000001140c */
.L_x_49:
[----:B------:R-:W-:Y:S05]  /*0350*/  BRX R12 -0x360                                 (*"BRANCH_TARGETS .L_x_50,.L_x_51,.L_x_2"*) ;  /* 0xfffffffc0c287949 */ /* 0x000fea000383ffff */
.L_x_51:
[----:B------:R1:W-:Y:S01]  /*0360*/  STS [R16], RZ ;  /* 0x000000ff10007388 */ /* 0x0003e20000000800 */
[----:B------:R-:W-:Y:S05]  /*0370*/  BRA `(.L_x_2) ;  /* 0x00000000006c7947 */ /* 0x000fea0003800000 */
.L_x_50:
[----:B------:R1:W-:Y:S01]  /*0380*/  STS [R16], RZ ;  /* 0x000000ff10007388 */ /* 0x0003e20000000800 */
[----:B------:R-:W-:Y:S05]  /*0390*/  BRA `(.L_x_2) ;  /* 0x0000000000647947 */ /* 0x000fea0003800000 */
.L_x_0:
[----:B------:R-:W-:-:S13]  /*03a0*/  ISETP.GT.AND P1, PT, R9, 0x5, PT ;  /* 0x000000050900780c */ /* 0x000fda0003f24270 */
[----:B------:R-:W-:Y:S05]  /*03b0*/  @P1 BRA `(.L_x_3) ;  /* 0x00000000002c1947 */ /* 0x000fea0003800000 */
[----:B------:R-:W-:-:S05]  /*03c0*/  VIADD R8, R9, 0xfffffffc ;  /* 0xfffffffc09087836 */ /* 0x000fca0000000000 */
[----:B------:R-:W-:-:S05]  /*03d0*/  VIMNMX.U32 R8, PT, PT, R8, 0x2, PT ;  /* 0x0000000208087848 */ /* 0x000fca0003fe0000 */
[----:B------:R-:W-:-:S04]  /*03e0*/  IMAD.SHL.U32 R8, R8, 0x4, RZ ;  /* 0x0000000408087824 */ /* 0x000fc800078e00ff */
[----:B------:R-:W1:Y:S02]  /*03f0*/  LDC R12, c[0x2][R8+0x18] ;  /* 0x00800600080c7b82 */ /* 0x000e640000000800 */
[----:B-1----:R-:W-:-:S04]  /*0400*/  SHF.R.S32.HI R13, RZ, 0x1f, R12 ;  /* 0x0000001fff0d7819 */ /* 0x002fc8000001140c */
.L_x_53:
[----:B------:R-:W-:Y:S05]  /*0410*/  BRX R12 -0x420                                 (*"BRANCH_TARGETS .L_x_54,.L_x_55,.L_x_2"*) ;  /* 0xfffffff80cf87949 */ /* 0x000fea000383ffff */
.L_x_55:
[----:B------:R-:W-:-:S05]  /*0420*/  MOV R13, 0x7f800000 ;  /* 0x7f800000000d7802 */ /* 0x000fca0000000f00 */
[----:B------:R1:W-:Y:S01]  /*0430*/  STS [R16], R13 ;  /* 0x0000000d10007388 */ /* 0x0003e20000000800 */
[----:B------:R-:W-:Y:S05]  /*0440*/  BRA `(.L_x_2) ;  /* 0x0000000000387947 */ /* 0x000fea0003800000 */
.L_x_54:
[----:B------:R2:W-:Y:S01]  /*0450*/  STS [R16], RZ ;  /* 0x000000ff10007388 */ /* 0x0005e20000000800 */
[----:B------:R-:W-:Y:S05]  /*0460*/  BRA `(.L_x_2) ;  /* 0x0000000000307947 */ /* 0x000fea0003800000 */
.L_x_3:
[----:B------:R-:W-:-:S05]  /*0470*/  IMAD.MOV.U32 R8, RZ, RZ, -0x6 ;  /* 0xfffffffaff087424 */ /* 0x000fca00078e00ff */
[----:B------:R-:W-:-:S05]  /*0480*/  VIADDMNMX.U32 R8, R9, R8, 0x3, PT ;  /* 0x0000000309087446 */ /* 0x000fca0003800008 */
[----:B------:R-:W-:-:S04]  /*0490*/  IMAD.SHL.U32 R8, R8, 0x4, RZ ;  /* 0x0000000408087824 */ /* 0x000fc800078e00ff */
[----:B------:R-:W1:Y:S02]  /*04a0*/  LDC R12, c[0x2][R8+0x24] ;  /* 0x00800900080c7b82 */ /* 0x000e640000000800 */
[----:B-1----:R-:W-:-:S04]  /*04b0*/  SHF.R.S32.HI R13, RZ, 0x1f, R12 ;  /* 0x0000001fff0d7819 */ /* 0x002fc8000001140c */
.L_x_57:
[----:B------:R-:W-:Y:S05]  /*04c0*/  BRX R12 -0x4d0                                 (*"BRANCH_TARGETS .L_x_58,.L_x_59,.L_x_60,.L_x_2"*) ;  /* 0xfffffff80ccc7949 */ /* 0x000fea000383ffff */
.L_x_60:
[----:B------:R1:W-:Y:S01]  /*04d0*/  STS [R16], RZ ;  /* 0x000000ff10007388 */ /* 0x0003e20000000800 */
[----:B------:R-:W-:Y:S05]  /*04e0*/  BRA `(.L_x_2) ;  /* 0x0000000000107947 */ /* 0x000fea0003800000 */
.L_x_58:
[----:B------:R-:W-:-:S05]  /*04f0*/  IMAD.MOV.U32 R13, RZ, RZ, 0x7f800000 ;  /* 0x7f800000ff0d7424 */ /* 0x000fca00078e00ff */
[----:B------:R3:W-:Y:S01]  /*0500*/  STS [R16], R13 ;  /* 0x0000000d10007388 */ /* 0x0007e20000000800 */
[----:B------:R-:W-:Y:S05]  /*0510*/  BRA `(.L_x_2) ;  /* 0x0000000000047947 */ /* 0x000fea0003800000 */
.L_x_59:
[----:B------:R4:W-:Y:S02]  /*0520*/  STS [R16], RZ ;  /* 0x000000ff10007388 */ /* 0x0009e40000000800 */
.L_x_2:
[----:B------:R-:W5:Y:S04]  /*0530*/  LDG.E R8, desc[UR10][R4.64+0x4] ;  /* 0x0000040a04087981 */ /* 0x000f68000c1e1900 */
[----:B-----5:R0:W-:Y:S01]  /*0540*/  STS [R17+0x4], R8 ;  /* 0x0000040811007388 */ /* 0x0201e20000000800 */
[----:B------:R-:W-:Y:S05]  /*0550*/  @P0 BRA `(.L_x_4) ;  /* 0x0000000000580947 */ /* 0x000fea0003800000 */
[----:B------:R-:W-:-:S13]  /*0560*/  ISETP.GT.AND P1, PT, R9, 0x1, PT ;  /* 0x000000010900780c */ /* 0x000fda0003f24270 */
[----:B------:R-:W-:Y:S05]  /*0570*/  @P1 BRA `(.L_x_5) ;  /* 0x0000000000281947 */ /* 0x000fea0003800000 */
[----:B0-----:R-:W-:-:S04]  /*0580*/  VIMNMX.U32 R8, PT, PT, R9, 0x2, PT ;  /* 0x0000000209087848 */ /* 0x001fc80003fe0000 */
[----:B------:R-:W-:-:S04]  /*0590*/  SHF.L.U32 R8, R8, 0x2, RZ ;  /* 0x0000000208087819 */ /* 0x000fc800000006ff */
[----:B------:R-:W1:Y:S02]  /*05a0*/  LDC R12, c[0x2][R8+0x34] ;  /* 0x00800d00080c7b82 */ /* 0x000e640000000800 */
[----:B-1-3--:R-:W-:-:S04]  /*05b0*/  SHF.R.S32.HI R13, RZ, 0x1f, R12 ;  /* 0x0000001fff0d7819 */ /* 0x00afc8000001140c */
.L_x_62:
[----:B------:R-:W-:Y:S05]  /*05c0*/  BRX R12 -0x5d0                                 (*"BRANCH_TARGETS .L_x_63,.L_x_64,.L_x_6"*) ;  /* 0xfffffff80c8c7949 */ /* 0x000fea000383ffff */
.L_x_64:
[----:B------:R0:W-:Y:S01]  /*05d0*/  STS [R16+0x4], RZ ;  /* 0x000004ff10007388 */ /* 0x0001e20000000800 */
[----:B------:R-:W-:Y:S05]  /*05e0*/  BRA `(.L_x_6) ;  /* 0x0000000000a07947 */ /* 0x000fea0003800000 */
.L_x_63:
[----:B------:R-:W-:-:S05]  /*05f0*/  IMAD.MOV.U32 R13, RZ, RZ, 0x7f800000 ;  /* 0x7f800000ff0d7424 */ /* 0x000fca00078e00ff */
[----:B------:R0:W-:Y:S01]  /*0600*/  STS [R16+0x4], R13 ;  /* 0x0000040d10007388 */ /* 0x0001e20000000800 */
[----:B------:R-:W-:Y:S05]  /*0610*/  BRA `(.L_x_6) ;  /* 0x0000000000947947 */ /* 0x000fea0003800000 */
.L_x_5:
[----:B0-----:R-:W-:-:S05]  /*0620*/  IMAD.MOV.U32 R8, RZ, RZ, -0x2 ;  /* 0xfffffffeff087424 */ /* 0x001fca00078e00ff */
[----:B------:R-:W-:-:S05]  /*0630*/  VIADDMNMX.U32 R8, R9, R8, 0x2, PT ;  /* 0x0000000209087446 */ /* 0x000fca0003800008 */
[----:B------:R-:W-:-:S04]  /*0640*/  IMAD.SHL.U32 R8, R8, 0x4, RZ ;  /* 0x0000000408087824 */ /* 0x000fc800078e00ff */
[----:B------:R-:W1:Y:S02]  /*0650*/  LDC R12, c[0x2][R8+0x40] ;  /* 0x00801000080c7b82 */ /* 0x000e640000000800 */
[----:B-1-3--:R-:W-:-:S04]  /*0660*/  SHF.R.S32.HI R13, RZ, 0x1f, R12 ;  /* 0x0000001fff0d7819 */ /* 0x00afc8000001140c */
.L_x_66:
[----:B------:R-:W-:Y:S05]  /*0670*/  BRX R12 -0x680                                 (*"BRANCH_TARGETS .L_x_67,.L_x_68,.L_x_6"*) ;  /* 0xfffffff80c607949 */ /* 0x000fea000383ffff */
.L_x_68:
[----:B------:R0:W-:Y:S01]  /*0680*/  STS [R16+0x4], RZ ;  /* 0x000004ff10007388 */ /* 0x0001e20000000800 */
[----:B------:R-:W-:Y:S05]  /*0690*/  BRA `(.L_x_6) ;  /* 0x0000000000747947 */ /* 0x000fea0003800000 */
.L_x_67:
[----:B------:R0:W-:Y:S01]  /*06a0*/  STS [R16+0x4], RZ ;  /* 0x000004ff10007388 */ /* 0x0001e20000000800 */
[----:B------:R-:W-:Y:S05]  /*06b0*/  BRA `(.L_x_6) ;  /* 0x00000000006c7947 */ /* 0x000fea0003800000 */
.L_x_4:
[----:B------:R-:W-:-:S13]  /*06c0*/  ISETP.GT.AND P1, PT, R9, 0x5, PT ;  /* 0x000000050900780c */ /* 0x000fda0003f24270 */
[----:B------:R-:W-:Y:S05]  /*06d0*/  @P1 BRA `(.L_x_7) ;  /* 0x00000000002c1947 */ /* 0x000fea0003800000 */
[----:B0-----:R-:W-:-:S04]  /*06e0*/  IADD3 R8, PT, PT, R9, -0x4, RZ ;  /* 0xfffffffc09087810 */ /* 0x001fc80007ffe0ff */
[----:B------:R-:W-:-:S05]  /*06f0*/  VIMNMX.U32 R8, PT, PT, R8, 0x2, PT ;  /* 0x0000000208087848 */ /* 0x000fca0003fe0000 */
[----:B------:R-:W-:-:S04]  /*0700*/  IMAD.SHL.U32 R8, R8, 0x4, RZ ;  /* 0x0000000408087824 */ /* 0x000fc800078e00ff */
[----:B------:R-:W1:Y:S02]  /*0710*/  LDC R12, c[0x2][R8+0x4c] ;  /* 0x00801300080c7b82 */ /* 0x000e640000000800 */
[----:B-1-3--:R-:W-:-:S04]  /*0720*/  SHF.R.S32.HI R13, RZ, 0x1f, R12 ;  /* 0x0000001fff0d7819 */ /* 0x00afc8000001140c */
.L_x_70:
[----:B------:R-:W-:Y:S05]  /*0730*/  BRX R12 -0x740                                 (*"BRANCH_TARGETS .L_x_71,.L_x_72,.L_x_6"*) ;  /* 0xfffffff80c307949 */ /* 0x000fea000383ffff */
.L_x_72:
[----:B------:R-:W-:-:S05]  /*0740*/  IMAD.MOV.U32 R13, RZ, RZ, 0x7f800000 ;  /* 0x7f800000ff0d7424 */ /* 0x000fca00078e00ff */
[----:B------:R0:W-:Y:S01]  /*0750*/  STS [R16+0x4], R13 ;  /* 0x0000040d10007388 */ /* 0x0001e20000000800 */
[----:B------:R-:W-:Y:S05]  /*0760*/  BRA `(.L_x_6) ;  /* 0x0000000000407947 */ /* 0x000fea0003800000 */
.L_x_71:
[----:B------:R1:W-:Y:S01]  /*0770*/  STS [R16+0x4], RZ ;  /* 0x000004ff10007388 */ /* 0x0003e20000000800 */
[----:B------:R-:W-:Y:S05]  /*0780*/  BRA `(.L_x_6) ;  /* 0x0000000000387947 */ /* 0x000fea0003800000 */
.L_x_7:
[----:B0-----:R-:W-:-:S05]  /*0790*/  IMAD.MOV.U32 R8, RZ, RZ, -0x6 ;  /* 0xfffffffaff087424 */ /* 0x001fca00078e00ff */
[----:B------:R-:W-:-:S04]  /*07a0*/  VIADDMNMX.U32 R8, R9, R8, 0x2, PT ;  /* 0x0000000209087446 */ /* 0x000fc80003800008 */
[----:B------:R-:W-:-:S04]  /*07b0*/  SHF.L.U32 R8, R8, 0x2, RZ ;  /* 0x0000000208087819 */ /* 0x000fc800000006ff */
[----:B------:R-:W1:Y:S02]  /*07c0*/  LDC R12, c[0x2][R8+0x58] ;  /* 0x00801600080c7b82 */ /* 0x000e640000000800 */
[----:B-1-3--:R-:W-:-:S04]  /*07d0*/  SHF.R.S32.HI R13, RZ, 0x1f, R12 ;  /* 0x0000001fff0d7819 */ /* 0x00afc8000001140c */
.L_x_74:
[----:B------:R-:W-:Y:S05]  /*07e0*/  BRX R12 -0x7f0                                 (*"BRANCH_TARGETS .L_x_75,.L_x_76,.L_x_77"*) ;  /* 0xfffffff80c047949 */ /* 0x000fea000383ffff */
.L_x_77:
[----:B------:R-:W-:-:S13]  /*07f0*/  ISETP.NE.AND P1, PT, R9, 0x8, PT ;  /* 0x000000080900780c */ /* 0x000fda0003f25270 */
[----:B------:R-:W-:Y:S05]  /*0800*/  @P1 BRA `(.L_x_6) ;  /* 0x0000000000181947 */ /* 0x000fea0003800000 */
[----:B------:R0:W-:Y:S01]  /*0810*/  STS [R16+0x4], RZ ;  /* 0x000004ff10007388 */ /* 0x0001e20000000800 */
[----:B------:R-:W-:Y:S05]  /*0820*/  BRA `(.L_x_6) ;  /* 0x0000000000107947 */ /* 0x000fea0003800000 */
.L_x_76:
[----:B------:R0:W-:Y:S01]  /*0830*/  STS [R16+0x4], RZ ;  /* 0x000004ff10007388 */ /* 0x0001e20000000800 */
[----:B------:R-:W-:Y:S05]  /*0840*/  BRA `(.L_x_6) ;  /* 0x0000000000087947 */ /* 0x000fea0003800000 */
.L_x_75:
[----:B------:R-:W-:-:S05]  /*0850*/  IMAD.MOV.U32 R13, RZ, RZ, 0x7f800000 ;  /* 0x7f800000ff0d7424 */ /* 0x000fca00078e00ff */
[----:B------:R3:W-:Y:S02]  /*0860*/  STS [R16+0x4], R13 ;  /* 0x0000040d10007388 */ /* 0x0007e40000000800 */
.L_x_6:
[----:B------:R-:W5:Y:S04]  /*0870*/  LDG.E R8, desc[UR10][R4.64+0x8] ;  /* 0x0000080a04087981 */ /* 0x000f68000c1e1900 */
[----:B-----5:R0:W-:Y:S01]  /*0880*/  STS [R17+0x8], R8 ;  /* 0x0000080811007388 */ /* 0x0201e20000000800 */
[----:B------:R-:W-:Y:S05]  /*0890*/  @P0 BRA `(.L_x_8) ;  /* 0x0000000000580947 */ /* 0x000fea0003800000 */
[----:B------:R-:W-:-:S13]  /*08a0*/  ISETP.GT.AND P1, PT, R9, 0x1, PT ;  /* 0x000000010900780c */ /* 0x000fda0003f24270 */
[----:B------:R-:W-:Y:S05]  /*08b0*/  @P1 BRA `(.L_x_9) ;  /* 0x0000000000281947 */ /* 0x000fea0003800000 */
[----:B0-----:R-:W-:-:S05]  /*08c0*/  VIMNMX.U32 R8, PT, PT, R9, 0x2, PT ;  /* 0x0000000209087848 */ /* 0x001fca0003fe0000 */
[----:B------:R-:W-:-:S04]  /*08d0*/  IMAD.SHL.U32 R8, R8, 0x4, RZ ;  /* 0x0000000408087824 */ /* 0x000fc800078e00ff */
[----:B------:R-:W3:Y:S02]  /*08e0*/  LDC R12, c[0x2][R8+0x64] ;  /* 0x00801900080c7b82 */ /* 0x000ee40000000800 */
[----:B---3--:R-:W-:-:S04]  /*08f0*/  SHF.R.S32.HI R13, RZ, 0x1f, R12 ;  /* 0x0000001fff0d7819 */ /* 0x008fc8000001140c */
.L_x_78:
[----:B------:R-:W-:Y:S05]  /*0900*/  BRX R12 -0x910                                 (*"BRANCH_TARGETS .L_x_79,.L_x_80,.L_x_10"*) ;  /* 0xfffffff40cbc7949 */ /* 0x000fea000383ffff */
.L_x_80:
[----:B------:R0:W-:Y:S01]  /*0910*/  STS [R16+0x8], RZ ;  /* 0x000008ff10007388 */ /* 0x0001e20000000800 */
[----:B------:R-:W-:Y:S05]  /*0920*/  BRA `(.L_x_10) ;  /* 0x0000000000a07947 */ /* 0x000fea0003800000 */
.L_x_79:
[----:B------:R-:W-:-:S05]  /*0930*/  IMAD.MOV.U32 R13, RZ, RZ, 0x7f800000 ;  /* 0x7f800000ff0d7424 */ /* 0x000fca00078e00ff */
[----:B------:R3:W-:Y:S01]  /*0940*/  STS [R16+0x8], R13 ;  /* 0x0000080d10007388 */ /* 0x0007e20000000800 */
[----:B------:R-:W-:Y:S05]  /*0950*/  BRA `(.L_x_10) ;  /* 0x0000000000947947 */ /* 0x000fea0003800000 */
.L_x_9:
[----:B0-----:R-:W-:-:S04]  /*0960*/  MOV R8, 0xfffffffe ;  /* 0xfffffffe00087802 */ /* 0x001fc80000000f00 */
[----:B------:R-:W-:-:S05]  /*0970*/  VIADDMNMX.U32 R8, R9, R8, 0x2, PT ;  /* 0x0000000209087446 */ /* 0x000fca0003800008 */
[----:B------:R-:W-:-:S04]  /*0980*/  IMAD.SHL.U32 R8, R8, 0x4, RZ ;  /* 0x0000000408087824 */ /* 0x000fc800078e00ff */
[----:B------:R-:W3:Y:S02]  /*0990*/  LDC R12, c[0x2][R8+0x70] ;  /* 0x00801c00080c7b82 */ /* 0x000ee40000000800 */
[----:B---3--:R-:W-:-:S04]  /*09a0*/  SHF.R.S32.HI R13, RZ, 0x1f, R12 ;  /* 0x0000001fff0d7819 */ /* 0x008fc8000001140c */
.L_x_82:
[----:B------:R-:W-:Y:S05]  /*09b0*/  BRX R12 -0x9c0                                 (*"BRANCH_TARGETS .L_x_83,.L_x_84,.L_x_10"*) ;  /* 0xfffffff40c907949 */ /* 0x000fea000383ffff */
.L_x_84:
[----:B------:R0:W-:Y:S01]  /*09c0*/  STS [R16+0x8], RZ ;  /* 0x000008ff10007388 */ /* 0x0001e20000000800 */
[----:B------:R-:W-:Y:S05]  /*09d0*/  BRA `(.L_x_10) ;  /* 0x0000000000747947 */ /* 0x000fea0003800000 */
.L_x_83:
[----:B------:R0:W-:Y:S01]  /*09e0*/  STS [R16+0x8], RZ ;  /* 0x000008ff10007388 */ /* 0x0001e20000000800 */
[----:B------:R-:W-:Y:S05]  /*09f0*/  BRA `(.L_x_10) ;  /* 0x00000000006c7947 */ /* 0x000fea0003800000 */
.L_x_8:
[----:B------:R-:W-:-:S13]  /*0a00*/  ISETP.GT.AND P1, PT, R9, 0x5, PT ;  /* 0x000000050900780c */ /* 0x000fda0003f24270 */
[----:B------:R-:W-:Y:S05]  /*0a10*/  @P1 BRA `(.L_x_11) ;  /* 0x00000000002c1947 */ /* 0x000fea0003800000 */
[----:B0-----:R-:W-:-:S05]  /*0a20*/  VIADD R8, R9, 0xfffffffc ;  /* 0xfffffffc09087836 */ /* 0x001fca0000000000 */
[----:B------:R-:W-:-:S05]  /*0a30*/  VIMNMX.U32 R8, PT, PT, R8, 0x2, PT ;  /* 0x0000000208087848 */ /* 0x000fca0003fe0000 */
[----:B------:R-:W-:-:S04]  /*0a40*/  IMAD.SHL.U32 R8, R8, 0x4, RZ ;  /* 0x0000000408087824 */ /* 0x000fc800078e00ff */
[----:B------:R-:W3:Y:S02]  /*0a50*/  LDC R12, c[0x2][R8+0x7c] ;  /* 0x00801f00080c7b82 */ /* 0x000ee40000000800 */
[----:B---3--:R-:W-:-:S04]  /*0a60*/  SHF.R.S32.HI R13, RZ, 0x1f, R12 ;  /* 0x0000001fff0d7819 */ /* 0x008fc8000001140c */
.L_x_86:
[----:B------:R-:W-:Y:S05]  /*0a70*/  BRX R12 -0xa80                                 (*"BRANCH_TARGETS .L_x_87,.L_x_88,.L_x_10"*) ;  /* 0xfffffff40c607949 */ /* 0x000fea000383ffff */
.L_x_88:
[----:B------:R-:W-:-:S05]  /*0a80*/  MOV R13, 0x7f800000 ;  /* 0x7f800000000d7802 */ /* 0x000fca0000000f00 */
[----:B------:R0:W-:Y:S01]  /*0a90*/  STS [R16+0x8], R13 ;  /* 0x0000080d10007388 */ /* 0x0001e20000000800 */
[----:B------:R-:W-:Y:S05]  /*0aa0*/  BRA `(.L_x_10) ;  /* 0x0000000000407947 */ /* 0x000fea0003800000 */
.L_x_87:
[----:B------:R0:W-:Y:S01]  /*0ab0*/  STS [R16+0x8], RZ ;  /* 0x000008ff10007388 */ /* 0x0001e20000000800 */
[----:B------:R-:W-:Y:S05]  /*0ac0*/  BRA `(.L_x_10) ;  /* 0x0000000000387947 */ /* 0x000fea0003800000 */
.L_x_11:
[----:B0-----:R-:W-:-:S05]  /*0ad0*/  IMAD.MOV.U32 R8, RZ, RZ, -0x6 ;  /* 0xfffffffaff087424 */ /* 0x001fca00078e00ff */
[----:B------:R-:W-:-:S05]  /*0ae0*/  VIADDMNMX.U32 R8, R9, R8, 0x2, PT ;  /* 0x0000000209087446 */ /* 0x000fca0003800008 */
[----:B------:R-:W-:-:S04]  /*0af0*/  IMAD.SHL.U32 R8, R8, 0x4, RZ ;  /* 0x0000000408087824 */ /* 0x000fc800078e00ff */
[----:B------:R-:W3:Y:S02]  /*0b00*/  LDC R12, c[0x2][R8+0x88] ;  /* 0x00802200080c7b82 */ /* 0x000ee40000000800 */
[----:B---3--:R-:W-:-:S04]  /*0b10*/  SHF.R.S32.HI R13, RZ, 0x1f, R12 ;  /* 0x0000001fff0d7819 */ /* 0x008fc8000001140c */
.L_x_90:
[----:B------:R-:W-:Y:S05]  /*0b20*/  BRX R12 -0xb30                                 (*"BRANCH_TARGETS .L_x_91,.L_x_92,.L_x_93"*) ;  /* 0xfffffff40c347949 */ /* 0x000fea000383ffff */
.L_x_93:
[----:B------:R-:W-:-:S13]  /*0b30*/  ISETP.NE.AND P1, PT, R9, 0x8, PT ;  /* 0x000000080900780c */ /* 0x000fda0003f25270 */
[----:B------:R-:W-:Y:S05]  /*0b40*/  @P1 BRA `(.L_x_10) ;  /* 0x0000000000181947 */ /* 0x000fea0003800000 */
[----:B------:R0:W-:Y:S01]  /*0b50*/  STS [R16+0x8], RZ ;  /* 0x000008ff10007388 */ /* 0x0001e20000000800 */
[----:B------:R-:W-:Y:S05]  /*0b60*/  BRA `(.L_x_10) ;  /* 0x0000000000107947 */ /* 0x000fea0003800000 */
.L_x_92:
[----:B------:R0:W-:Y:S01]  /*0b70*/  STS [R16+0x8], RZ ;  /* 0x000008ff10007388 */ /* 0x0001e20000000800 */
[----:B------:R-:W-:Y:S05]  /*0b80*/  BRA `(.L_x_10) ;  /* 0x0000000000087947 */ /* 0x000fea0003800000 */
.L_x_91:
[----:B------:R-:W-:-:S05]  /*0b90*/  IMAD.MOV.U32 R13, RZ, RZ, 0x7f800000 ;  /* 0x7f800000ff0d7424 */ /* 0x000fca00078e00ff */
[----:B------:R0:W-:Y:S02]  /*0ba0*/  STS [R16+0x8], R13 ;  /* 0x0000080d10007388 */ /* 0x0001e40000000800 */
.L_x_10:
[----:B------:R-:W5:Y:S04]  /*0bb0*/  LDG.E R8, desc[UR10][R4.64+0xc] ;  /* 0x00000c0a04087981 */ /* 0x000f68000c1e1900 */
[----:B-----5:R0:W-:Y:S01]  /*0bc0*/  STS [R17+0xc], R8 ;  /* 0x00000c0811007388 */ /* 0x0201e20000000800 */
[----:B------:R-:W-:Y:S05]  /*0bd0*/  @P0 BRA `(.L_x_12) ;  /* 0x0000000000580947 */ /* 0x000fea0003800000 */
[----:B------:R-:W-:-:S13]  /*0be0*/  ISETP.GT.AND P1, PT, R9, 0x1, PT ;  /* 0x000000010900780c */ /* 0x000fda0003f24270 */
[----:B------:R-:W-:Y:S05]  /*0bf0*/  @P1 BRA `(.L_x_13) ;  /* 0x0000000000281947 */ /* 0x000fea0003800000 */
[----:B0-----:R-:W-:-:S04]  /*0c00*/  VIMNMX.U32 R8, PT, PT, R9, 0x2, PT ;  /* 0x0000000209087848 */ /* 0x001fc80003fe0000 */
[----:B------:R-:W-:-:S04]  /*0c10*/  SHF.L.U32 R8, R8, 0x2, RZ ;  /* 0x0000000208087819 */ /* 0x000fc800000006ff */
[----:B------:R-:W3:Y:S02]  /*0c20*/  LDC R12, c[0x2][R8+0x94] ;  /* 0x00802500080c7b82 */ /* 0x000ee40000000800 */
[----:B---3--:R-:W-:-:S04]  /*0c30*/  SHF.R.S32.HI R13, RZ, 0x1f, R12 ;  /* 0x0000001fff0d7819 */ /* 0x008fc8000001140c */
.L_x_94:
[----:B------:R-:W-:Y:S05]  /*0c40*/  BRX R12 -0xc50                                 (*"BRANCH_TARGETS .L_x_95,.L_x_96,.L_x_14"*) ;  /* 0xfffffff00cec7949 */ /* 0x000fea000383ffff */
.L_x_96:
[----:B------:R0:W-:Y:S01]  /*0c50*/  STS [R16+0xc], RZ ;  /* 0x00000cff10007388 */ /* 0x0001e20000000800 */
[----:B------:R-:W-:Y:S05]  /*0c60*/  BRA `(.L_x_14) ;  /* 0x0000000000a07947 */ /* 0x000fea0003800000 */
.L_x_95:
[----:B------:R-:W-:-:S05]  /*0c70*/  IMAD.MOV.U32 R13, RZ, RZ, 0x7f800000 ;  /* 0x7f800000ff0d7424 */ /* 0x000fca00078e00ff */
[----:B------:R0:W-:Y:S01]  /*0c80*/  STS [R16+0xc], R13 ;  /* 0x00000c0d10007388 */ /* 0x0001e20000000800 */
[----:B------:R-:W-:Y:S05]  /*0c90*/  BRA `(.L_x_14) ;  /* 0x0000000000947947 */ /* 0x000fea0003800000 */
.L_x_13:
[----:B0-----:R-:W-:-:S05]  /*0ca0*/  IMAD.MOV.U32 R8, RZ, RZ, -0x2 ;  /* 0xfffffffeff087424 */ /* 0x001fca00078e00ff */
[----:B------:R-:W-:-:S05]  /*0cb0*/  VIADDMNMX.U32 R8, R9, R8, 0x2, PT ;  /* 0x0000000209087446 */ /* 0x000fca0003800008 */
[----:B------:R-:W-:-:S04]  /*0cc0*/  IMAD.SHL.U32 R8, R8, 0x4, RZ ;  /* 0x0000000408087824 */ /* 0x000fc800078e00ff */
[----:B------:R-:W3:Y:S02]  /*0cd0*/  LDC R12, c[0x2][R8+0xa0] ;  /* 0x00802800080c7b82 */ /* 0x000ee40000000800 */
[----:B---3--:R-:W-:-:S04]  /*0ce0*/  SHF.R.S32.HI R13, RZ, 0x1f, R12 ;  /* 0x0000001fff0d7819 */ /* 0x008fc8000001140c */
.L_x_98:
[----:B------:R-:W-:Y:S05]  /*0cf0*/  BRX R12 -0xd00                                 (*"BRANCH_TARGETS .L_x_99,.L_x_100,.L_x_14"*) ;  /* 0xfffffff00cc07949 */ /* 0x000fea000383ffff */
.L_x_100:
[----:B------:R0:W-:Y:S01]  /*0d00*/  STS [R16+0xc], RZ ;  /* 0x00000cff10007388 */ /* 0x0001e20000000800 */
[----:B------:R-:W-:Y:S05]  /*0d10*/  BRA `(.L_x_14) ;  /* 0x0000000000747947 */ /* 0x000fea0003800000 */
.L_x_99:
[----:B------:R0:W-:Y:S01]  /*0d20*/  STS [R16+0xc], RZ ;  /* 0x00000cff10007388 */ /* 0x0001e20000000800 */
[----:B------:R-:W-:Y:S05]  /*0d30*/  BRA `(.L_x_14) ;  /* 0x00000000006c7947 */ /* 0x000fea0003800000 */
.L_x_12:
[----:B------:R-:W-:-:S13]  /*0d40*/  ISETP.GT.AND P1, PT, R9, 0x5, PT ;  /* 0x000000050900780c */ /* 0x000fda0003f24270 */
[----:B------:R-:W-:Y:S05]  /*0d50*/  @P1 BRA `(.L_x_15) ;  /* 0x00000000002c1947 */ /* 0x000fea0003800000 */
[----:B0-----:R-:W-:-:S04]  /*0d60*/  IADD3 R8, PT, PT, R9, -0x4, RZ ;  /* 0xfffffffc09087810 */ /* 0x001fc80007ffe0ff */
[----:B------:R-:W-:-:S05]  /*0d70*/  VIMNMX.U32 R8, PT, PT, R8, 0x2, PT ;  /* 0x0000000208087848 */ /* 0x000fca0003fe0000 */
[----:B------:R-:W-:-:S04]  /*0d80*/  IMAD.SHL.U32 R8, R8, 0x4, RZ ;  /* 0x0000000408087824 */ /* 0x000fc800078e00ff */
[----:B------:R-:W3:Y:S02]  /*0d90*/  LDC R12, c[0x2][R8+0xac] ;  /* 0x00802b00080c7b82 */ /* 0x000ee40000000800 */
[----:B---3--:R-:W-:-:S04]  /*0da0*/  SHF.R.S32.HI R13, RZ, 0x1f, R12 ;  /* 0x0000001fff0d7819 */ /* 0x008fc8000001140c */
.L_x_102:
[----:B------:R-:W-:Y:S05]  /*0db0*/  BRX R12 -0xdc0                                 (*"BRANCH_TARGETS .L_x_103,.L_x_104,.L_x_14"*) ;  /* 0xfffffff00c907949 */ /* 0x000fea000383ffff */
.L_x_104:
[----:B------:R-:W-:-:S05]  /*0dc0*/  IMAD.MOV.U32 R13, RZ, RZ, 0x7f800000 ;  /* 0x7f800000ff0d7424 */ /* 0x000fca00078e00ff */
[----:B------:R0:W-:Y:S01]  /*0dd0*/  STS [R16+0xc], R13 ;  /* 0x00000c0d10007388 */ /* 0x0001e20000000800 */
[----:B------:R-:W-:Y:S05]  /*0de0*/  BRA `(.L_x_14) ;  /* 0x0000000000407947 */ /* 0x000fea0003800000 */
.L_x_103:
[----:B------:R3:W-:Y:S01]  /*0df0*/  STS [R16+0xc], RZ ;  /* 0x00000cff10007388 */ /* 0x0007e20000000800 */
[----:B------:R-:W-:Y:S05]  /*0e00*/  BRA `(.L_x_14) ;  /* 0x0000000000387947 */ /* 0x000fea0003800000 */
.L_x_15:
[----:B0-----:R-:W-:-:S05]  /*0e10*/  IMAD.MOV.U32 R8, RZ, RZ, -0x6 ;  /* 0xfffffffaff087424 */ /* 0x001fca00078e00ff */
[----:B------:R-:W-:-:S04]  /*0e20*/  VIADDMNMX.U32 R8, R9, R8, 0x2, PT ;  /* 0x0000000209087446 */ /* 0x000fc80003800008 */
[----:B------:R-:W-:-:S04]  /*0e30*/  SHF.L.U32 R8, R8, 0x2, RZ ;  /* 0x0000000208087819 */ /* 0x000fc800000006ff */
[----:B------:R-:W3:Y:S02]  /*0e40*/  LDC R12, c[0x2][R8+0xb8] ;  /* 0x00802e00080c7b82 */ /* 0x000ee40000000800 */
[----:B---3--:R-:W-:-:S04]  /*0e50*/  SHF.R.S32.HI R13, RZ, 0x1f, R12 ;  /* 0x0000001fff0d7819 */ /* 0x008fc8000001140c */
.L_x_106:
[----:B------:R-:W-:Y:S05]  /*0e60*/  BRX R12 -0xe70                                 (*"BRANCH_TARGETS .L_x_107,.L_x_108,.L_x_109"*) ;  /* 0xfffffff00c647949 */ /* 0x000fea000383ffff */
.L_x_109:
[----:B------:R-:W-:-:S13]  /*0e70*/  ISETP.NE.AND P1, PT, R9, 0x8, PT ;  /* 0x000000080900780c */ /* 0x000fda0003f25270 */
[----:B------:R-:W-:Y:S05]  /*0e80*/  @P1 BRA `(.L_x_14) ;  /* 0x0000000000181947 */ /* 0x000fea0003800000 */
[----:B------:R0:W-:Y:S01]  /*0e90*/  STS [R16+0xc], RZ ;  /* 0x00000cff10007388 */ /* 0x0001e20000000800 */
[----:B------:R-:W-:Y:S05]  /*0ea0*/  BRA `(.L_x_14) ;  /* 0x0000000000107947 */ /* 0x000fea0003800000 */
.L_x_108:
[----:B------:R0:W-:Y:S01]  /*0eb0*/  STS [R16+0xc], RZ ;  /* 0x00000cff10007388 */ /* 0x0001e20000000800 */
[----:B------:R-:W-:Y:S05]  /*0ec0*/  BRA `(.L_x_14) ;  /* 0x0000000000087947 */ /* 0x000fea0003800000 */
.L_x_107:
[----:B------:R-:W-:-:S05]  /*0ed0*/  IMAD.MOV.U32 R13, RZ, RZ, 0x7f800000 ;  /* 0x7f800000ff0d7424 */ /* 0x000fca00078e00ff */
[----:B------:R0:W-:Y:S02]  /*0ee0*/  STS [R16+0xc], R13 ;  /* 0x00000c0d10007388 */ /* 0x0001e40000000800 */
.L_x_14:
[----:B------:R-:W5:Y:S04]  /*0ef0*/  LDG.E R8, desc[UR10][R4.64+0x10] ;  /* 0x0000100a04087981 */ /* 0x000f68000c1e1900 */
[----:B-----5:R0:W-:Y:S01]  /*0f00*/  STS [R17+0x10], R8 ;  /* 0x0000100811007388 */ /* 0x0201e20000000800 */
[----:B------:R-:W-:Y:S05]  /*0f10*/  @P0 BRA `(.L_x_16) ;  /* 0x0000000000580947 */ /* 0x000fea0003800000 */
[----:B------:R-:W-:-:S13]  /*0f20*/  ISETP.GT.AND P1, PT, R9, 0x1, PT ;  /* 0x000000010900780c */ /* 0x000fda0003f24270 */
[----:B------:R-:W-:Y:S05]  /*0f30*/  @P1 BRA `(.L_x_17) ;  /* 0x0000000000281947 */ /* 0x000fea0003800000 */
[----:B0-----:R-:W-:-:S05]  /*0f40*/  VIMNMX.U32 R8, PT, PT, R9, 0x2, PT ;  /* 0x0000000209087848 */ /* 0x001fca0003fe0000 */
[----:B------:R-:W-:-:S04]  /*0f50*/  IMAD.SHL.U32 R8, R8, 0x4, RZ ;  /* 0x0000000408087824 */ /* 0x000fc800078e00ff */
[----:B------:R-:W0:Y:S02]  /*0f60*/  LDC R12, c[0x2][R8+0xc4] ;  /* 0x00803100080c7b82 */ /* 0x000e240000000800 */
[----:B0-----:R-:W-:-:S04]  /*0f70*/  SHF.R.S32.HI R13, RZ, 0x1f, R12 ;  /* 0x0000001fff0d7819 */ /* 0x001fc8000001140c */
.L_x_110:
[----:B------:R-:W-:Y:S05]  /*0f80*/  BRX R12 -0xf90                                 (*"BRANCH_TARGETS .L_x_111,.L_x_112,.L_x_18"*) ;  /* 0xfffffff00c1c7949 */ /* 0x000fea000383ffff */
.L_x_112:
[----:B------:R0:W-:Y:S01]  /*0f90*/  STS [R16+0x10], RZ ;  /* 0x000010ff10007388 */ /* 0x0001e20000000800 */
[----:B------:R-:W-:Y:S05]  /*0fa0*/  BRA `(.L_x_18) ;  /* 0x0000000000a07947 */ /* 0x000fea0003800000 */
.L_x_111:
[----:B------:R-:W-:-:S05]  /*0fb0*/  IMAD.MOV.U32 R13, RZ, RZ, 0x7f800000 ;  /* 0x7f800000ff0d7424 */ /* 0x000fca00078e00ff */
[----:B------:R0:W-:Y:S01]  /*0fc0*/  STS [R16+0x10], R13 ;  /* 0x0000100d10007388 */ /* 0x0001e20000000800 */
[----:B------:R-:W-:Y:S05]  /*0fd0*/  BRA `(.L_x_18) ;  /* 0x0000000000947947 */ /* 0x000fea0003800000 */
.L_x_17:
[----:B0-----:R-:W-:-:S04]  /*0fe0*/  MOV R8, 0xfffffffe ;  /* 0xfffffffe00087802 */ /* 0x001fc80000000f00 */
[----:B------:R-:W-:-:S05]  /*0ff0*/  VIADDMNMX.U32 R8, R9, R8, 0x2, PT ;  /* 0x0000000209087446 */ /* 0x000fca0003800008 */
[----:B------:R-:W-:-:S04]  /*1000*/  IMAD.SHL.U32 R8, R8, 0x4, RZ ;  /* 0x0000000408087824 */ /* 0x000fc800078e00ff */
[----:B------:R-:W0:Y:S02]  /*1010*/  LDC R12, c[0x2][R8+0xd0] ;  /* 0x00803400080c7b82 */ /* 0x000e240000000800 */
[----:B0-----:R-:W-:-:S04]  /*1020*/  SHF.R.S32.HI R13, RZ, 0x1f, R12 ;  /* 0x0000001fff0d7819 */ /* 0x001fc8000001140c */
.L_x_114:
[----:B------:R-:W-:Y:S05]  /*1030*/  BRX R12 -0x1040                                (*"BRANCH_TARGETS .L_x_115,.L_x_116,.L_x_18"*) ;  /* 0xffffffec0cf07949 */ /* 0x000fea000383ffff */
.L_x_116:
[----:B------:R0:W-:Y:S01]  /*1040*/  STS [R16+0x10], RZ ;  /* 0x000010ff10007388 */ /* 0x0001e20000000800 */
[----:B------:R-:W-:Y:S05]  /*1050*/  BRA `(.L_x_18) ;  /* 0x0000000000747947 */ /* 0x000fea0003800000 */
.L_x_115:
[----:B------:R0:W-:Y:S01]  /*1060*/  STS [R16+0x10], RZ ;  /* 0x000010ff10007388 */ /* 0x0001e20000000800 */
[----:B------:R-:W-:Y:S05]  /*1070*/  BRA `(.L_x_18) ;  /* 0x00000000006c7947 */ /* 0x000fea0003800000 */
.L_x_16:
[----:B------:R-:W-:-:S13]  /*1080*/  ISETP.GT.AND P1, PT, R9, 0x5, PT ;  /* 0x000000050900780c */ /* 0x000fda0003f24270 */
[----:B------:R-:W-:Y:S05]  /*1090*/  @P1 BRA `(.L_x_19) ;  /* 0x00000000002c1947 */ /* 0x000fea0003800000 */
[----:B0-----:R-:W-:-:S05]  /*10a0*/  VIADD R8, R9, 0xfffffffc ;  /* 0xfffffffc09087836 */ /* 0x001fca0000000000 */
[----:B------:R-:W-:-:S05]  /*10b0*/  VIMNMX.U32 R8, PT, PT, R8, 0x2, PT ;  /* 0x0000000208087848 */ /* 0x000fca0003fe0000 */
[----:B------:R-:W-:-:S04]  /*10c0*/  IMAD.SHL.U32 R8, R8, 0x4, RZ ;  /* 0x0000000408087824 */ /* 0x000fc800078e00ff */
[----:B------:R-:W0:Y:S02]  /*10d0*/  LDC R12, c[0x2][R8+0xdc] ;  /* 0x00803700080c7b82 */ /* 0x000e240000000800 */
[----:B0-----:R-:W-:-:S04]  /*10e0*/  SHF.R.S32.HI R13, RZ, 0x1f, R12 ;  /* 0x0000001fff0d7819 */ /* 0x001fc8000001140c */
.L_x_118:
[----:B------:R-:W-:Y:S05]  /*10f0*/  BRX R12 -0x1100                                (*"BRANCH_TARGETS .L_x_119,.L_x_120,.L_x_18"*) ;  /* 0xffffffec0cc07949 */ /* 0x000fea000383ffff */
.L_x_120:
[----:B------:R-:W-:-:S05]  /*1100*/  MOV R13, 0x7f800000 ;  /* 0x7f800000000d7802 */ /* 0x000fca0000000f00 */
[----:B------:R0:W-:Y:S01]  /*1110*/  STS [R16+0x10], R13 ;  /* 0x0000100d10007388 */ /* 0x0001e20000000800 */
[----:B------:R-:W-:Y:S05]  /*1120*/  BRA `(.L_x_18) ;  /* 0x0000000000407947 */ /* 0x000fea0003800000 */
.L_x_119:
[----:B------:R0:W-:Y:S01]  /*1130*/  STS [R16+0x10], RZ ;  /* 0x000010ff10007388 */ /* 0x0001e20000000800 */
[----:B------:R-:W-:Y:S05]  /*1140*/  BRA `(.L_x_18) ;  /* 0x0000000000387947 */ /* 0x000fea0003800000 */
.L_x_19:
[----:B0-----:R-:W-:-:S05]  /*1150*/  IMAD.MOV.U32 R8, RZ, RZ, -0x6 ;  /* 0xfffffffaff087424 */ /* 0x001fca00078e00ff */
[----:B------:R-:W-:-:S05]  /*1160*/  VIADDMNMX.U32 R8, R9, R8, 0x2, PT ;  /* 0x0000000209087446 */ /* 0x000fca0003800008 */
[----:B------:R-:W-:-:S04]  /*1170*/  IMAD.SHL.U32 R8, R8, 0x4, RZ ;  /* 0x0000000408087824 */ /* 0x000fc800078e00ff */
[----:B------:R-:W0:Y:S02]  /*1180*/  LDC R12, c[0x2][R8+0xe8] ;  /* 0x00803a00080c7b82 */ /* 0x000e240000000800 */
[----:B0-----:R-:W-:-:S04]  /*1190*/  SHF.R.S32.HI R13, RZ, 0x1f, R12 ;  /* 0x0000001fff0d7819 */ /* 0x001fc8000001140c */
.L_x_122:
[----:B------:R-:W-:Y:S05]  /*11a0*/  BRX R12 -0x11b0                                (*"BRANCH_TARGETS .L_x_123,.L_x_124,.L_x_125"*) ;  /* 0xffffffec0c947949 */ /* 0x000fea000383ffff */
.L_x_125:
[----:B------:R-:W-:-:S13]  /*11b0*/  ISETP.NE.AND P1, PT, R9, 0x8, PT ;  /* 0x000000080900780c */ /* 0x000fda0003f25270 */
[----:B------:R-:W-:Y:S05]  /*11c0*/  @P1 BRA `(.L_x_18) ;  /* 0x0000000000181947 */ /* 0x000fea0003800000 */
[----:B------:R0:W-:Y:S01]  /*11d0*/  STS [R16+0x10], RZ ;  /* 0x000010ff10007388 */ /* 0x0001e20000000800 */
[----:B------:R-:W-:Y:S05]  /*11e0*/  BRA `(.L_x_18) ;  /* 0x0000000000107947 */ /* 0x000fea0003800000 */
.L_x_124:
[----:B------:R0:W-:Y:S01]  /*11f0*/  STS [R16+0x10], RZ ;  /* 0x000010ff10007388 */ /* 0x0001e20000000800 */
[----:B------:R-:W-:Y:S05]  /*1200*/  BRA `(.L_x_18) ;  /* 0x0000000000087947 */ /* 0x000fea0003800000 */
.L_x_123:
[----:B------:R-:W-:-:S05]  /*1210*/  IMAD.MOV.U32 R13, RZ, RZ, 0x7f800000 ;  /* 0x7f800000ff0d7424 */ /* 0x000fca00078e00ff */
[----:B------:R0:W-:Y:S02]  /*1220*/  STS [R16+0x10], R13 ;  /* 0x0000100d10007388 */ /* 0x0001e40000000800 */
.L_x_18:
[----:B------:R-:W5:Y:S04]  /*1230*/  LDG.E R8, desc[UR10][R4.64+0x14] ;  /* 0x0000140a04087981 */ /* 0x000f68000c1e1900 */
[----:B-----5:R0:W-:Y:S01]  /*1240*/  STS [R17+0x14], R8 ;  /* 0x0000140811007388 */ /* 0x0201e20000000800 */
[----:B------:R-:W-:Y:S05]  /*1250*/  @P0 BRA `(.L_x_20) ;  /* 0x0000000000580947 */ /* 0x000fea0003800000 */
[----:B------:R-:W-:-:S13]  /*1260*/  ISETP.GT.AND P1, PT, R9, 0x1, PT ;  /* 0x000000010900780c */ /* 0x000fda0003f24270 */
[----:B------:R-:W-:Y:S05]  /*1270*/  @P1 BRA `(.L_x_21) ;  /* 0x0000000000281947 */ /* 0x000fea0003800000 */
[----:B0-----:R-:W-:-:S04]  /*1280*/  VIMNMX.U32 R8, PT, PT, R9, 0x2, PT ;  /* 0x0000000209087848 */ /* 0x001fc80003fe0000 */
[----:B------:R-:W-:-:S04]  /*1290*/  SHF.L.U32 R8, R8, 0x2, RZ ;  /* 0x0000000208087819 */ /* 0x000fc800000006ff */
[----:B------:R-:W0:Y:S02]  /*12a0*/  LDC R12, c[0x2][R8+0xf4] ;  /* 0x00803d00080c7b82 */ /* 0x000e240000000800 */
[----:B0-----:R-:W-:-:S04]  /*12b0*/  SHF.R.S32.HI R13, RZ, 0x1f, R12 ;  /* 0x0000001fff0d7819 */ /* 0x001fc8000001140c */
.L_x_126:
[----:B------:R-:W-:Y:S05]  /*12c0*/  BRX R12 -0x12d0                                (*"BRANCH_TARGETS .L_x_127,.L_x_128,.L_x_22"*) ;  /* 0xffffffec0c4c7949 */ /* 0x000fea000383ffff */
.L_x_128:
[----:B------:R0:W-:Y:S01]  /*12d0*/  STS [R16+0x14], RZ ;  /* 0x000014ff10007388 */ /* 0x0001e20000000800 */
[----:B------:R-:W-:Y:S05]  /*12e0*/  BRA `(.L_x_22) ;  /* 0x0000000000a07947 */ /* 0x000fea0003800000 */
.L_x_127:
[----:B------:R-:W-:-:S05]  /*12f0*/  IMAD.MOV.U32 R13, RZ, RZ, 0x7f800000 ;  /* 0x7f800000ff0d7424 */ /* 0x000fca00078e00ff */
[----:B------:R0:W-:Y:S01]  /*1300*/  STS [R16+0x14], R13 ;  /* 0x0000140d10007388 */ /* 0x0001e20000000800 */
[----:B------:R-:W-:Y:S05]  /*1310*/  BRA `(.L_x_22) ;  /* 0x0000000000947947 */ /* 0x000fea0003800000 */
.L_x_21:
[----:B0-----:R-:W-:-:S05]  /*1320*/  IMAD.MOV.U32 R8, RZ, RZ, -0x2 ;  /* 0xfffffffeff087424 */ /* 0x001fca00078e00ff */
[----:B------:R-:W-:-:S05]  /*1330*/  VIADDMNMX.U32 R8, R9, R8, 0x2, PT ;  /* 0x0000000209087446 */ /* 0x000fca0003800008 */
[----:B------:R-:W-:-:S04]  /*1340*/  IMAD.SHL.U32 R8, R8, 0x4, RZ ;  /* 0x0000000408087824 */ /* 0x000fc800078e00ff */
[----:B------:R-:W0:Y:S02]  /*1350*/  LDC R12, c[0x2][R8+0x100] ;  /* 0x00804000080c7b82 */ /* 0x000e240000000800 */
[----:B0-----:R-:W-:-:S04]  /*1360*/  SHF.R.S32.HI R13, RZ, 0x1f, R12 ;  /* 0x0000001fff0d7819 */ /* 0x001fc8000001140c */
.L_x_130:
[----:B------:R-:W-:Y:S05]  /*1370*/  BRX R12 -0x1380                                (*"BRANCH_TARGETS .L_x_131,.L_x_132,.L_x_22"*) ;  /* 0xffffffec0c207949 */ /* 0x000fea000383ffff */
.L_x_132:
[----:B------:R0:W-:Y:S01]  /*1380*/  STS [R16+0x14], RZ ;  /* 0x000014ff10007388 */ /* 0x0001e20000000800 */
[----:B------:R-:W-:Y:S05]  /*1390*/  BRA `(.L_x_22) ;  /* 0x0000000000747947 */ /* 0x000fea0003800000 */
.L_x_131:
[----:B------:R0:W-:Y:S01]  /*13a0*/  STS [R16+0x14], RZ ;  /* 0x000014ff10007388 */ /* 0x0001e20000000800 */
[----:B------:R-:W-:Y:S05]  /*13b0*/  BRA `(.L_x_22) ;  /* 0x00000000006c7947 */ /* 0x000fea0003800000 */
.L_x_20:
[----:B------:R-:W-:-:S13]  /*13c0*/  ISETP.GT.AND P1, PT, R9, 0x5, PT ;  /* 0x000000050900780c */ /* 0x000fda0003f24270 */
[----:B------:R-:W-:Y:S05]  /*13d0*/  @P1 BRA `(.L_x_23) ;  /* 0x00000000002c1947 */ /* 0x000fea0003800000 */
[----:B0-----:R-:W-:-:S04]  /*13e0*/  IADD3 R8, PT, PT, R9, -0x4, RZ ;  /* 0xfffffffc09087810 */ /* 0x001fc80007ffe0ff */
[----:B------:R-:W-:-:S05]  /*13f0*/  VIMNMX.U32 R8, PT, PT, R8, 0x2, PT ;  /* 0x0000000208087848 */ /* 0x000fca0003fe0000 */
[----:B------:R-:W-:-:S04]  /*1400*/  IMAD.SHL.U32 R8, R8, 0x4, RZ ;  /* 0x0000000408087824 */ /* 0x000fc800078e00ff */
[----:B------:R-:W0:Y:S02]  /*1410*/  LDC R12, c[0x2][R8+0x10c] ;  /* 0x00804300080c7b82 */ /* 0x000e240000000800 */
[----:B0-----:R-:W-:-:S04]  /*1420*/  SHF.R.S32.HI R13, RZ, 0x1f, R12 ;  /* 0x0000001fff0d7819 */ /* 0x001fc8000001140c */
.L_x_134:
[----:B------:R-:W-:Y:S05]  /*1430*/  BRX R12 -0x1440                                (*"BRANCH_TARGETS .L_x_135,.L_x_136,.L_x_22"*) ;  /* 0xffffffe80cf07949 */ /* 0x000fea000383ffff */
.L_x_136:
[----:B------:R-:W-:-:S05]  /*1440*/  IMAD.MOV.U32 R13, RZ, RZ, 0x7f800000 ;  /* 0x7f800000ff0d7424 */ /* 0x000fca00078e00ff */
[----:B------:R0:W-:Y:S01]  /*1450*/  STS [R16+0x14], R13 ;  /* 0x0000140d10007388 */ /* 0x0001e20000000800 */
[----:B------:R-:W-:Y:S05]  /*1460*/  BRA `(.L_x_22) ;  /* 0x0000000000407947 */ /* 0x000fea0003800000 */
.L_x_135:
[----:B------:R0:W-:Y:S01]  /*1470*/  STS [R16+0x14], RZ ;  /* 0x000014ff10007388 */ /* 0x0001e20000000800 */
[----:B------:R-:W-:Y:S05]  /*1480*/  BRA `(.L_x_22) ;  /* 0x0000000000387947 */ /* 0x000fea0003800000 */
.L_x_23:
[----:B0-----:R-:W-:-:S05]  /*1490*/  IMAD.MOV.U32 R8, RZ, RZ, -0x6 ;  /* 0xfffffffaff087424 */ /* 0x001fca00078e00ff */
[----:B------:R-:W-:-:S04]  /*14a0*/  VIADDMNMX.U32 R8, R9, R8, 0x2, PT ;  /* 0x0000000209087446 */ /* 0x000fc80003800008 */
[----:B------:R-:W-:-:S04]  /*14b0*/  SHF.L.U32 R8, R8, 0x2, RZ ;  /* 0x0000000208087819 */ /* 0x000fc800000006ff */
[----:B------:R-:W0:Y:S02]  /*14c0*/  LDC R12, c[0x2][R8+0x118] ;  /* 0x00804600080c7b82 */ /* 0x000e240000000800 */
[----:B0-----:R-:W-:-:S04]  /*14d0*/  SHF.R.S32.HI R13, RZ, 0x1f, R12 ;  /* 0x0000001fff0d7819 */ /* 0x001fc8000001140c */
.L_x_138:
[----:B------:R-:W-:Y:S05]  /*14e0*/  BRX R12 -0x14f0                                (*"BRANCH_TARGETS .L_x_139,.L_x_140,.L_x_141"*) ;  /* 0xffffffe80cc47949 */ /* 0x000fea000383ffff */
.L_x_141:
[----:B------:R-:W-:-:S13]  /*14f0*/  ISETP.NE.AND P1, PT, R9, 0x8, PT ;  /* 0x000000080900780c */ /* 0x000fda0003f25270 */
[----:B------:R-:W-:Y:S05]  /*1500*/  @P1 BRA `(.L_x_22) ;  /* 0x0000000000181947 */ /* 0x000fea0003800000 */
[----:B------:R0:W-:Y:S01]  /*1510*/  STS [R16+0x14], RZ ;  /* 0x000014ff10007388 */ /* 0x0001e20000000800 */
[----:B------:R-:W-:Y:S05]  /*1520*/  BRA `(.L_x_22) ;  /* 0x0000000000107947 */ /* 0x000fea0003800000 */
.L_x_140:
[----:B------:R0:W-:Y:S01]  /*1530*/  STS [R16+0x14], RZ ;  /* 0x000014ff10007388 */ /* 0x0001e20000000800 */
[----:B------:R-:W-:Y:S05]  /*1540*/  BRA `(.L_x_22) ;  /* 0x0000000000087947 */ /* 0x000fea0003800000 */
.L_x_139:
[----:B------:R-:W-:-:S05]  /*1550*/  IMAD.MOV.U32 R13, RZ, RZ, 0x7f800000 ;  /* 0x7f800000ff0d7424 */ /* 0x000fca00078e00ff */
[----:B------:R0:W-:Y:S02]  /*1560*/  STS [R16+0x14], R13 ;  /* 0x0000140d10007388 */ /* 0x0001e40000000800 */
.L_x_22:
        /* <DEDUP_REMOVED lines=9> */
.L_x_142:
[----:B------:R-:W-:Y:S05]  /*1600*/  BRX R12 -0x1610                                (*"BRANCH_TARGETS .L_x_143,.L_x_144,.L_x_26"*) ;  /* 0xffffffe80c7c7949 */ /* 0x000fea000383ffff */
.L_x_144:
[----:B------:R0:W-:Y:S01]  /*1610*/  STS [R16+0x18], RZ ;  /* 0x000018ff10007388 */ /* 0x0001e20000000800 */
[----:B------:R-:W-:Y:S05]  /*1620*/  BRA `(.L_x_26) ;  /* 0x0000000000a07947 */ /* 0x000fea0003800000 */
.L_x_143:
[----:B------:R-:W-:-:S05]  /*1630*/  IMAD.MOV.U32 R13, RZ, RZ, 0x7f800000 ;  /* 0x7f800000ff0d7424 */ /* 0x000fca00078e00ff */
[----:B------:R0:W-:Y:S01]  /*1640*/  STS [R16+0x18], R13 ;  /* 0x0000180d10007388 */ /* 0x0001e20000000800 */
[----:B------:R-:W-:Y:S05]  /*1650*/  BRA `(.L_x_26) ;  /* 0x0000000000947947 */ /* 0x000fea0003800000 */
.L_x_25:
[----:B0-----:R-:W-:-:S04]  /*1660*/  MOV R8, 0xfffffffe ;  /* 0xfffffffe00087802 */ /* 0x001fc80000000f00 */
[----:B------:R-:W-:-:S05]  /*1670*/  VIADDMNMX.U32 R8, R9, R8, 0x2, PT ;  /* 0x0000000209087446 */ /* 0x000fca0003800008 */
[----:B------:R-:W-:-:S04]  /*1680*/  IMAD.SHL.U32 R8, R8, 0x4, RZ ;  /* 0x0000000408087824 */ /* 0x000fc800078e00ff */
[----:B------:R-:W0:Y:S02]  /*1690*/  LDC R12, c[0x2][R8+0x130] ;  /* 0x00804c00080c7b82 */ /* 0x000e240000000800 */
[----:B0-----:R-:W-:-:S04]  /*16a0*/  SHF.R.S32.HI R13, RZ, 0x1f, R12 ;  /* 0x0000001fff0d7819 */ /* 0x001fc8000001140c */
.L_x_146:
[----:B------:R-:W-:Y:S05]  /*16b0*/  BRX R12 -0x16c0                                (*"BRANCH_TARGETS .L_x_147,.L_x_148,.L_x_26"*) ;  /* 0xffffffe80c507949 */ /* 0x000fea000383ffff */
.L_x_148:
[----:B------:R0:W-:Y:S01]  /*16c0*/  STS [R16+0x18], RZ ;  /* 0x000018ff10007388 */ /* 0x0001e20000000800 */
[----:B------:R-:W-:Y:S05]  /*16d0*/  BRA `(.L_x_26) ;  /* 0x0000000000747947 */ /* 0x000fea0003800000 */
.L_x_147:
[----:B------:R0:W-:Y:S01]  /*16e0*/  STS [R16+0x18], RZ ;  /* 0x000018ff10007388 */ /* 0x0001e20000000800 */
[----:B------:R-:W-:Y:S05]  /*16f0*/  BRA `(.L_x_26) ;  /* 0x00000000006c7947 */ /* 0x000fea0003800000 */
.L_x_24:
[----:B------:R-:W-:-:S13]  /*1700*/  ISETP.GT.AND P1, PT, R9, 0x5, PT ;  /* 0x000000050900780c */ /* 0x000fda0003f24270 */
[----:B------:R-:W-:Y:S05]  /*1710*/  @P1 BRA `(.L_x_27) ;  /* 0x00000000002c1947 */ /* 0x000fea0003800000 */
[----:B0-----:R-:W-:-:S05]  /*1720*/  VIADD R8, R9, 0xfffffffc ;  /* 0xfffffffc09087836 */ /* 0x001fca0000000000 */
[----:B------:R-:W-:-:S04]  /*1730*/  VIMNMX.U32 R8, PT, PT, R8, 0x2, PT ;  /* 0x0000000208087848 */ /* 0x000fc80003fe0000 */
[----:B------:R-:W-:-:S04]  /*1740*/  SHF.L.U32 R8, R8, 0x2, RZ ;  /* 0x0000000208087819 */ /* 0x000fc800000006ff */
[----:B------:R-:W0:Y:S02]  /*1750*/  LDC R12, c[0x2][R8+0x13c] ;  /* 0x00804f00080c7b82 */ /* 0x000e240000000800 */
[----:B0-----:R-:W-:-:S04]  /*1760*/  SHF.R.S32.HI R13, RZ, 0x1f, R12 ;  /* 0x0000001fff0d7819 */ /* 0x001fc8000001140c */
.L_x_150:
[----:B------:R-:W-:Y:S05]  /*1770*/  BRX R12 -0x1780                                (*"BRANCH_TARGETS .L_x_151,.L_x_152,.L_x_26"*) ;  /* 0xffffffe80c207949 */ /* 0x000fea000383ffff */
.L_x_152:
[----:B------:R-:W-:-:S05]  /*1780*/  IMAD.MOV.U32 R13, RZ, RZ, 0x7f800000 ;  /* 0x7f800000ff0d7424 */ /* 0x000fca00078e00ff */
[----:B------:R0:W-:Y:S01]  /*1790*/  STS [R16+0x18], R13 ;  /* 0x0000180d10007388 */ /* 0x0001e20000000800 */
[----:B------:R-:W-:Y:S05]  /*17a0*/  BRA `(.L_x_26) ;  /* 0x0000000000407947 */ /* 0x000fea0003800000 */
.L_x_151:
[----:B------:R0:W-:Y:S01]  /*17b0*/  STS [R16+0x18], RZ ;  /* 0x000018ff10007388 */ /* 0x0001e20000000800 */
[----:B------:R-:W-:Y:S05]  /*17c0*/  BRA `(.L_x_26) ;  /* 0x0000000000387947 */ /* 0x000fea0003800000 */
.L_x_27:
[----:B0-----:R-:W-:-:S05]  /*17d0*/  IMAD.MOV.U32 R8, RZ, RZ, -0x6 ;  /* 0xfffffffaff087424 */ /* 0x001fca00078e00ff */
[----:B------:R-:W-:-:S04]  /*17e0*/  VIADDMNMX.U32 R8, R9, R8, 0x2, PT ;  /* 0x0000000209087446 */ /* 0x000fc80003800008 */
[----:B------:R-:W-:-:S04]  /*17f0*/  SHF.L.U32 R8, R8, 0x2, RZ ;  /* 0x0000000208087819 */ /* 0x000fc800000006ff */
[----:B------:R-:W0:Y:S02]  /*1800*/  LDC R12, c[0x2][R8+0x148] ;  /* 0x00805200080c7b82 */ /* 0x000e240000000800 */
[----:B0-----:R-:W-:-:S04]  /*1810*/  SHF.R.S32.HI R13, RZ, 0x1f, R12 ;  /* 0x0000001fff0d7819 */ /* 0x001fc8000001140c */
.L_x_154:
[----:B------:R-:W-:Y:S05]  /*1820*/  BRX R12 -0x1830                                (*"BRANCH_TARGETS .L_x_155,.L_x_156,.L_x_157"*) ;  /* 0xffffffe40cf47949 */ /* 0x000fea000383ffff */
.L_x_157:
[----:B------:R-:W-:-:S13]  /*1830*/  ISETP.NE.AND P1, PT, R9, 0x8, PT ;  /* 0x000000080900780c */ /* 0x000fda0003f25270 */
[----:B------:R-:W-:Y:S05]  /*1840*/  @P1 BRA `(.L_x_26) ;  /* 0x0000000000181947 */ /* 0x000fea0003800000 */
[----:B------:R0:W-:Y:S01]  /*1850*/  STS [R16+0x18], RZ ;  /* 0x000018ff10007388 */ /* 0x0001e20000000800 */
[----:B------:R-:W-:Y:S05]  /*1860*/  BRA `(.L_x_26) ;  /* 0x0000000000107947 */ /* 0x000fea0003800000 */
.L_x_156:
[----:B------:R0:W-:Y:S01]  /*1870*/  STS [R16+0x18], RZ ;  /* 0x000018ff10007388 */ /* 0x0001e20000000800 */
[----:B------:R-:W-:Y:S05]  /*1880*/  BRA `(.L_x_26) ;  /* 0x0000000000087947 */ /* 0x000fea0003800000 */
.L_x_155:
[----:B------:R-:W-:-:S05]  /*1890*/  IMAD.MOV.U32 R13, RZ, RZ, 0x7f800000 ;  /* 0x7f800000ff0d7424 */ /* 0x000fca00078e00ff */
[----:B------:R0:W-:Y:S02]  /*18a0*/  STS [R16+0x18], R13 ;  /* 0x0000180d10007388 */ /* 0x0001e40000000800 */
.L_x_26:
        /* <DEDUP_REMOVED lines=9> */
.L_x_158:
[----:B------:R-:W-:Y:S05]  /*1940*/  BRX R4 -0x1950                                 (*"BRANCH_TARGETS .L_x_159,.L_x_160,.L_x_30"*) ;  /* 0xffffffe404ac7949 */ /* 0x000fea000383ffff */
.L_x_160:
[----:B------:R0:W-:Y:S01]  /*1950*/  STS [R16+0x1c], RZ ;  /* 0x00001cff10007388 */ /* 0x0001e20000000800 */
[----:B------:R-:W-:Y:S05]  /*1960*/  BRA `(.L_x_30) ;  /* 0x0000000000a07947 */ /* 0x000fea0003800000 */
.L_x_159:
[----:B------:R-:W-:-:S05]  /*1970*/  MOV R5, 0x7f800000 ;  /* 0x7f80000000057802 */ /* 0x000fca0000000f00 */
[----:B------:R0:W-:Y:S01]  /*1980*/  STS [R16+0x1c], R5 ;  /* 0x00001c0510007388 */ /* 0x0001e20000000800 */
[----:B------:R-:W-:Y:S05]  /*1990*/  BRA `(.L_x_30) ;  /* 0x0000000000947947 */ /* 0x000fea0003800000 */
.L_x_29:
[----:B0-----:R-:W-:-:S05]  /*19a0*/  IMAD.MOV.U32 R4, RZ, RZ, -0x2 ;  /* 0xfffffffeff047424 */ /* 0x001fca00078e00ff */
[----:B------:R-:W-:-:S05]  /*19b0*/  VIADDMNMX.U32 R4, R9, R4, 0x2, PT ;  /* 0x0000000209047446 */ /* 0x000fca0003800004 */
[----:B------:R-:W-:-:S04]  /*19c0*/  IMAD.SHL.U32 R8, R4, 0x4, RZ ;  /* 0x0000000404087824 */ /* 0x000fc800078e00ff */
[----:B------:R-:W0:Y:S02]  /*19d0*/  LDC R4, c[0x2][R8+0x160] ;  /* 0x0080580008047b82 */ /* 0x000e240000000800 */
[----:B0-----:R-:W-:-:S04]  /*19e0*/  SHF.R.S32.HI R5, RZ, 0x1f, R4 ;  /* 0x0000001fff057819 */ /* 0x001fc80000011404 */
.L_x_162:
[----:B------:R-:W-:Y:S05]  /*19f0*/  BRX R4 -0x1a00                                 (*"BRANCH_TARGETS .L_x_163,.L_x_164,.L_x_30"*) ;  /* 0xffffffe404807949 */ /* 0x000fea000383ffff */
.L_x_164:
[----:B------:R0:W-:Y:S01]  /*1a00*/  STS [R16+0x1c], RZ ;  /* 0x00001cff10007388 */ /* 0x0001e20000000800 */
[----:B------:R-:W-:Y:S05]  /*1a10*/  BRA `(.L_x_30) ;  /* 0x0000000000747947 */ /* 0x000fea0003800000 */
.L_x_163:
[----:B------:R0:W-:Y:S01]  /*1a20*/  STS [R16+0x1c], RZ ;  /* 0x00001cff10007388 */ /* 0x0001e20000000800 */
[----:B------:R-:W-:Y:S05]  /*1a30*/  BRA `(.L_x_30) ;  /* 0x00000000006c7947 */ /* 0x000fea0003800000 */
.L_x_28:
[----:B------:R-:W-:-:S13]  /*1a40*/  ISETP.GT.AND P0, PT, R9, 0x5, PT ;  /* 0x000000050900780c */ /* 0x000fda0003f04270 */
[----:B------:R-:W-:Y:S05]  /*1a50*/  @P0 BRA `(.L_x_31) ;  /* 0x00000000002c0947 */ /* 0x000fea0003800000 */
[----:B0-----:R-:W-:-:S04]  /*1a60*/  IADD3 R4, PT, PT, R9, -0x4, RZ ;  /* 0xfffffffc09047810 */ /* 0x001fc80007ffe0ff */
[----:B------:R-:W-:-:S05]  /*1a70*/  VIMNMX.U32 R4, PT, PT, R4, 0x2, PT ;  /* 0x0000000204047848 */ /* 0x000fca0003fe0000 */
[----:B------:R-:W-:-:S04]  /*1a80*/  IMAD.SHL.U32 R8, R4, 0x4, RZ ;  /* 0x0000000404087824 */ /* 0x000fc800078e00ff */
[----:B------:R-:W0:Y:S02]  /*1a90*/  LDC R4, c[0x2][R8+0x16c] ;  /* 0x00805b0008047b82 */ /* 0x000e240000000800 */
[----:B0-----:R-:W-:-:S04]  /*1aa0*/  SHF.R.S32.HI R5, RZ, 0x1f, R4 ;  /* 0x0000001fff057819 */ /* 0x001fc80000011404 */
.L_x_166:
[----:B------:R-:W-:Y:S05]  /*1ab0*/  BRX R4 -0x1ac0                                 (*"BRANCH_TARGETS .L_x_167,.L_x_168,.L_x_30"*) ;  /* 0xffffffe404507949 */ /* 0x000fea000383ffff */
.L_x_168:
[----:B------:R-:W-:-:S05]  /*1ac0*/  IMAD.MOV.U32 R5, RZ, RZ, 0x7f800000 ;  /* 0x7f800000ff057424 */ /* 0x000fca00078e00ff */
[----:B------:R0:W-:Y:S01]  /*1ad0*/  STS [R16+0x1c], R5 ;  /* 0x00001c0510007388 */ /* 0x0001e20000000800 */
[----:B------:R-:W-:Y:S05]  /*1ae0*/  BRA `(.L_x_30) ;  /* 0x0000000000407947 */ /* 0x000fea0003800000 */
.L_x_167:
[----:B------:R0:W-:Y:S01]  /*1af0*/  STS [R16+0x1c], RZ ;  /* 0x00001cff10007388 */ /* 0x0001e20000000800 */
[----:B------:R-:W-:Y:S05]  /*1b00*/  BRA `(.L_x_30) ;  /* 0x0000000000387947 */ /* 0x000fea0003800000 */
.L_x_31:
[----:B0-----:R-:W-:-:S04]  /*1b10*/  MOV R4, 0xfffffffa ;  /* 0xfffffffa00047802 */ /* 0x001fc80000000f00 */
[----:B------:R-:W-:-:S05]  /*1b20*/  VIADDMNMX.U32 R4, R9, R4, 0x2, PT ;  /* 0x0000000209047446 */ /* 0x000fca0003800004 */
[----:B------:R-:W-:-:S04]  /*1b30*/  IMAD.SHL.U32 R8, R4, 0x4, RZ ;  /* 0x0000000404087824 */ /* 0x000fc800078e00ff */
[----:B------:R-:W0:Y:S02]  /*1b40*/  LDC R4, c[0x2][R8+0x178] ;  /* 0x00805e0008047b82 */ /* 0x000e240000000800 */
[----:B0-----:R-:W-:-:S04]  /*1b50*/  SHF.R.S32.HI R5, RZ, 0x1f, R4 ;  /* 0x0000001fff057819 */ /* 0x001fc80000011404 */
.L_x_170:
[----:B------:R-:W-:Y:S05]  /*1b60*/  BRX R4 -0x1b70                                 (*"BRANCH_TARGETS .L_x_171,.L_x_172,.L_x_173"*) ;  /* 0xffffffe404247949 */ /* 0x000fea000383ffff */
.L_x_173:
[----:B------:R-:W-:-:S13]  /*1b70*/  ISETP.NE.AND P0, PT, R9, 0x8, PT ;  /* 0x000000080900780c */ /* 0x000fda0003f05270 */
[----:B------:R-:W-:Y:S05]  /*1b80*/  @P0 BRA `(.L_x_30) ;  /* 0x0000000000180947 */ /* 0x000fea0003800000 */
[----:B------:R0:W-:Y:S01]  /*1b90*/  STS [R16+0x1c], RZ ;  /* 0x00001cff10007388 */ /* 0x0001e20000000800 */
[----:B------:R-:W-:Y:S05]  /*1ba0*/  BRA `(.L_x_30) ;  /* 0x0000000000107947 */ /* 0x000fea0003800000 */
.L_x_172:
[----:B------:R0:W-:Y:S01]  /*1bb0*/  STS [R16+0x1c], RZ ;  /* 0x00001cff10007388 */ /* 0x0001e20000000800 */
[----:B------:R-:W-:Y:S05]  /*1bc0*/  BRA `(.L_x_30) ;  /* 0x0000000000087947 */ /* 0x000fea0003800000 */
.L_x_171:
[----:B------:R-:W-:-:S05]  /*1bd0*/  IMAD.MOV.U32 R5, RZ, RZ, 0x7f800000 ;  /* 0x7f800000ff057424 */ /* 0x000fca00078e00ff */
[----:B------:R0:W-:Y:S02]  /*1be0*/  STS [R16+0x1c], R5 ;  /* 0x00001c0510007388 */ /* 0x0001e40000000800 */
.L_x_30:
[----:B------:R-:W5:Y:S02]  /*1bf0*/  LDCU UR9, c[0x0][0x3a8] ;  /* 0x00007500ff0977ac */ /* 0x000f640008000800 */
[----:B-----5:R-:W-:Y:S01]  /*1c00*/  UISETP.GE.AND UP0, UPT, UR9, 0x1, UPT ;  /* 0x000000010900788c */ /* 0x020fe2000bf06270 */
[----:B------:R-:W-:Y:S08]  /*1c10*/  BAR.SYNC.DEFER_BLOCKING 0x0 ;  /* 0x0000000000007b1d */ /* 0x000ff00000010000 */
[----:B------:R-:W-:Y:S05]  /*1c20*/  BRA.U !UP0, `(.L_x_32) ;  /* 0x0000002908ec7547 */ /* 0x000fea000b800000 */
[----:B------:R-:W-:Y:S01]  /*1c30*/  UIADD3 UR7, UPT, UPT, UR4, 0x600, URZ ;  /* 0x0000060004077890 */ /* 0x000fe2000fffe0ff */
[----:B0-----:R-:W-:Y:S01]  /*1c40*/  IMAD R5, R6, UR9, R7 ;  /* 0x0000000906057c24 */ /* 0x001fe2000f8e0207 */
[----:B------:R-:W-:Y:S02]  /*1c50*/  UIADD3 UR4, UPT, UPT, UR4, 0x400, URZ ;  /* 0x0000040004047890 */ /* 0x000fe4000fffe0ff */
[----:B------:R-:W-:Y:S02]  /*1c60*/  ULEA UR7, UR8, UR7, 0x18 ;  /* 0x0000000708077291 */ /* 0x000fe4000f8ec0ff */
[----:B------:R-:W-:-:S04]  /*1c70*/  ULEA UR4, UR8, UR4, 0x18 ;  /* 0x0000000408047291 */ /* 0x000fc8000f8ec0ff */
[C---:B------:R-:W-:Y:S02]  /*1c80*/  LEA R8, R6.reuse, UR7, 0x5 ;  /* 0x0000000706087c11 */ /* 0x040fe4000f8e28ff */
[----:B------:R-:W-:Y:S01]  /*1c90*/  LEA R4, R6, UR4, 0x5 ;  /* 0x0000000406047c11 */ /* 0x000fe2000f8e28ff */
[----:B------:R-:W-:Y:S01]  /*1ca0*/  UMOV UR4, URZ ;  /* 0x000000ff00047c82 */ /* 0x000fe20008000000 */
[C---:B------:R-:W-:Y:S02]  /*1cb0*/  LEA R7, R11.reuse, R8, 0x4 ;  /* 0x000000080b077211 */ /* 0x040fe400078e20ff */
[C---:B------:R-:W-:Y:S01]  /*1cc0*/  LEA R6, R11.reuse, UR7, 0x4 ;  /* 0x000000070b067c11 */ /* 0x040fe2000f8e20ff */
[----:B------:R-:W-:-:S07]  /*1cd0*/  IMAD R8, R11, 0x10, R4 ;  /* 0x000000100b087824 */ /* 0x000fce00078e0204 */
.L_x_38:
[----:B------:R-:W0:Y:S01]  /*1ce0*/  LDC R9, c[0x0][0x3a4] ;  /* 0x0000e900ff097b82 */ /* 0x000e220000000800 */
[----:B------:R-:W5:Y:S01]  /*1cf0*/  LDCU UR8, c[0x0][0x3a8] ;  /* 0x00007500ff0877ac */ /* 0x000f620008000800 */
[----:B------:R-:W1:Y:S01]  /*1d00*/  LDCU.128 UR12, c[0x0][0x380] ;  /* 0x00007000ff0c77ac */ /* 0x000e620008000c00 */
[----:B-----5:R-:W-:Y:S02]  /*1d10*/  UIMAD UR7, UR5, UR8, UR4 ;  /* 0x00000008050772a4 */ /* 0x020fe4000f8e0204 */
[----:B0-----:R-:W-:-:S04]  /*1d20*/  IMAD R9, R9, UR4, RZ ;  /* 0x0000000409097c24 */ /* 0x001fc8000f8e02ff */
[----:B------:R-:W-:Y:S02]  /*1d30*/  IADD3 R13, P0, PT, R5, UR7, RZ ;  /* 0x00000007050d7c10 */ /* 0x000fe4000ff1e0ff */
[----:B------:R-:W-:-:S03]  /*1d40*/  SHF.R.S32.HI R11, RZ, 0x1f, R9 ;  /* 0x0000001fff0b7819 */ /* 0x000fc60000011409 */
[----:B------:R-:W-:Y:S01]  /*1d50*/  IMAD.X R20, RZ, RZ, RZ, P0 ;  /* 0x000000ffff147224 */ /* 0x000fe200000e06ff */
[----:B------:R-:W-:Y:S01]  /*1d60*/  IADD3 R9, P2, P3, R18, UR6, R9 ;  /* 0x0000000612097c10 */ /* 0x000fe2000fb5e009 */
[----:B------:R-:W0:Y:S01]  /*1d70*/  LDCU UR7, c[0x0][0x3b0] ;  /* 0x00007600ff0777ac */ /* 0x000e220008000800 */
[----:B-1----:R-:W-:Y:S02]  /*1d80*/  LEA R12, P1, R13, UR12, 0x1 ;  /* 0x0000000c0d0c7c11 */ /* 0x002fe4000f8208ff */
[----:B------:R-:W-:Y:S02]  /*1d90*/  LEA R10, P0, R9, UR14, 0x1 ;  /* 0x0000000e090a7c11 */ /* 0x000fe4000f8008ff */
[----:B------:R-:W-:Y:S02]  /*1da0*/  IADD3.X R14, PT, PT, R0, R11, RZ, P2, P3 ;  /* 0x0000000b000e7210 */ /* 0x000fe400017e64ff */
[----:B------:R-:W-:Y:S02]  /*1db0*/  LEA.HI.X R13, R13, UR13, R20, 0x1, P1 ;  /* 0x0000000d0d0d7c11 */ /* 0x000fe400088f0c14 */
[----:B------:R-:W-:-:S03]  /*1dc0*/  LEA.HI.X R11, R9, UR15, R14, 0x1, P0 ;  /* 0x0000000f090b7c11 */ /* 0x000fc600080f0c0e */
[----:B------:R-:W5:Y:S04]  /*1dd0*/  LDG.E.U16 R27, desc[UR10][R12.64] ;  /* 0x0000000a0c1b7981 */ /* 0x000f68000c1e1500 */
[----:B------:R-:W2:Y:S04]  /*1de0*/  LDG.E.U16 R20, desc[UR10][R10.64] ;  /* 0x0000000a0a147981 */ /* 0x000ea8000c1e1500 */
[----:B------:R-:W3:Y:S04]  /*1df0*/  LDG.E.U16 R9, desc[UR10][R12.64+0x2] ;  /* 0x0000020a0c097981 */ /* 0x000ee8000c1e1500 */
[----:B------:R-:W4:Y:S04]  /*1e00*/  LDG.E.U16 R14, desc[UR10][R10.64+0x2] ;  /* 0x0000020a0a0e7981 */ /* 0x000f28000c1e1500 */
        /* <DEDUP_REMOVED lines=11> */
[----:B-----5:R-:W-:Y:S04]  /*1ec0*/  STS.U16 [R8], R27 ;  /* 0x0000001b08007388 */ /* 0x020fe80000000400 */
[----:B--2---:R1:W-:Y:S04]  /*1ed0*/  STS.U16 [R7], R20 ;  /* 0x0000001407007388 */ /* 0x0043e80000000400 */
[----:B-1----:R1:W2:Y:S04]  /*1ee0*/  LDG.E.U16 R20, desc[UR10][R10.64+0xe] ;  /* 0x00000e0a0a147981 */ /* 0x0022a8000c1e1500 */
[----:B---3--:R3:W-:Y:S04]  /*1ef0*/  STS.U16 [R8+0x2], R9 ;  /* 0x0000020908007388 */ /* 0x0087e80000000400 */
[----:B----4-:R4:W-:Y:S04]  /*1f00*/  STS.U16 [R7+0x2], R14 ;  /* 0x0000020e07007388 */ /* 0x0109e80000000400 */
[----:B------:R4:W-:Y:S01]  /*1f10*/  STS.U16 [R8+0x4], R23 ;  /* 0x0000041708007388 */ /* 0x0009e20000000400 */
[----:B---3--:R-:W3:Y:S03]  /*1f20*/  LDC R9, c[0x0][0x3b0] ;  /* 0x0000ec00ff097b82 */ /* 0x008ee60000000800 */
[----:B------:R4:W-:Y:S04]  /*1f30*/  STS.U16 [R7+0x4], R22 ;  /* 0x0000041607007388 */ /* 0x0009e80000000400 */
        /* <DEDUP_REMOVED lines=8> */
[----:B------:R4:W-:Y:S01]  /*1fc0*/  STS.U16 [R8+0xe], R13 ;  /* 0x00000e0d08007388 */ /* 0x0009e20000000400 */
[----:B------:R-:W-:Y:S01]  /*1fd0*/  UIADD3 UR4, UPT, UPT, UR4, 0x10, URZ ;  /* 0x0000001004047890 */ /* 0x000fe2000fffe0ff */
[----:B-1----:R-:W-:Y:S01]  /*1fe0*/  MOV R10, R16 ;  /* 0x00000010000a7202 */ /* 0x002fe20000000f00 */
[----:B0-----:R-:W-:-:S02]  /*1ff0*/  UISETP.GT.AND UP2, UPT, UR7, 0x3, UPT ;  /* 0x000000030700788c */ /* 0x001fc4000bf44270 */
[----:B------:R-:W-:Y:S01]  /*2000*/  UISETP.GE.AND UP0, UPT, UR4, UR8, UPT ;  /* 0x000000080400728c */ /* 0x000fe2000bf06270 */
[----:B------:R-:W-:Y:S01]  /*2010*/  UMOV UR7, 0x100 ;  /* 0x0000010000077882 */ /* 0x000fe20000000000 */
[----:B--2---:R4:W-:Y:S01]  /*2020*/  STS.U16 [R7+0xe], R20 ;  /* 0x00000e1407007388 */ /* 0x0049e20000000400 */
[----:B---3--:R-:W-:Y:S08]  /*2030*/  BAR.SYNC.DEFER_BLOCKING 0x0 ;  /* 0x0000000000007b1d */ /* 0x008ff00000010000 */
.L_x_37:
[----:B----4-:R0:W1:Y:S01]  /*2040*/  LDS R19, [R10] ;  /* 0x000000000a137984 */ /* 0x0100620000000800 */
[----:B------:R-:W-:Y:S01]  /*2050*/  VIADD R11, R6, UR7 ;  /* 0x00000007060b7c36 */ /* 0x000fe20008000000 */
[----:B------:R-:W-:-:S04]  /*2060*/  UIADD3 UR7, UPT, UPT, UR7, 0x2, URZ ;  /* 0x0000000207077890 */ /* 0x000fc8000fffe0ff */
[----:B------:R-:W-:Y:S01]  /*2070*/  UISETP.NE.AND UP1, UPT, UR7, 0x110, UPT ;  /* 0x000001100700788c */ /* 0x000fe2000bf25270 */
[----:B------:R-:W-:Y:S10]  /*2080*/  BRA.U UP2, `(.L_x_33) ;  /* 0x0000001102347547 */ /* 0x000ff4000b800000 */
[----:B------:R-:W-:-:S13]  /*2090*/  ISETP.GT.AND P0, PT, R9, 0x1, PT ;  /* 0x000000010900780c */ /* 0x000fda0003f04270 */
[----:B------:R-:W-:Y:S05]  /*20a0*/  @P0 BRA `(.L_x_34) ;  /* 0x0000000800240947 */ /* 0x000fea0003800000 */
[----:B------:R-:W-:-:S05]  /*20b0*/  VIMNMX.U32 R12, PT, PT, R9, 0x2, PT ;  /* 0x00000002090c7848 */ /* 0x000fca0003fe0000 */
[----:B------:R-:W-:-:S04]  /*20c0*/  IMAD.SHL.U32 R14, R12, 0x4, RZ ;  /* 0x000000040c0e7824 */ /* 0x000fc800078e00ff */
[----:B------:R-:W2:Y:S02]  /*20d0*/  LDC R12, c[0x2][R14+0x184] ;  /* 0x008061000e0c7b82 */ /* 0x000ea40000000800 */
[----:B--2---:R-:W-:-:S04]  /*20e0*/  SHF.R.S32.HI R13, RZ, 0x1f, R12 ;  /* 0x0000001fff0d7819 */ /* 0x004fc8000001140c */
.L_x_174:
[----:B------:R-:W-:Y:S05]  /*20f0*/  BRX R12 -0x2100                                (*"BRANCH_TARGETS .L_x_175,.L_x_176,.L_x_35"*) ;  /* 0xffffffdc0cc07949 */ /* 0x000fea000383ffff */
.L_x_176:
[----:B------:R-:W-:Y:S04]  /*2100*/  LDS.U16 R13, [R11+-0x100] ;  /* 0xffff00000b0d7984 */ /* 0x000fe80000000400 */
[----:B------:R-:W2:Y:S04]  /*2110*/  LDS.64 R14, [R4] ;  /* 0x00000000040e7984 */ /* 0x000ea80000000a00 */
[----:B------:R-:W3:Y:S04]  /*2120*/  LDS.U16 R25, [R11+-0xe0] ;  /* 0xffff20000b197984 */ /* 0x000ee80000000400 */
[----:B------:R-:W4:Y:S04]  /*2130*/  LDS.U16 R26, [R11+-0xc0] ;  /* 0xffff40000b1a7984 */ /* 0x000f280000000400 */
[----:B------:R-:W5:Y:S04]  /*2140*/  LDS.U16 R24, [R11+-0xa0] ;  /* 0xffff60000b187984 */ /* 0x000f680000000400 */
[----:B------:R-:W-:Y:S04]  /*2150*/  LDS.U16 R21, [R11+-0x80] ;  /* 0xffff80000b157984 */ /* 0x000fe80000000400 */
[----:B------:R-:W-:Y:S04]  /*2160*/  LDS.U16 R23, [R11+-0x60] ;  /* 0xffffa0000b177984 */ /* 0x000fe80000000400 */
[----:B------:R-:W-:Y:S04]  /*2170*/  LDS.U16 R22, [R11+-0x20] ;  /* 0xffffe0000b167984 */ /* 0x000fe80000000400 */
[----:B------:R-:W-:Y:S01]  /*2180*/  LDS.U16 R28, [R11+0xe0] ;  /* 0x0000e0000b1c7984 */ /* 0x000fe20000000400 */
[----:B--2---:R-:W-:-:S03]  /*2190*/  HMUL2 R20, R14.H0_H0, R13.H0_H0 ;  /* 0x2000000d0e147232 */ /* 0x004fc60000000800 */
[----:B------:R-:W2:Y:S01]  /*21a0*/  LDS.64 R12, [R4+0x8] ;  /* 0x00000800040c7984 */ /* 0x000ea20000000a00 */
[----:B---3--:R-:W-:Y:S02]  /*21b0*/  HMUL2 R25, R14.H1_H1, R25.H0_H0 ;  /* 0x200000190e197232 */ /* 0x008fe40000000c00 */
[----:B------:R-:W-:Y:S02]  /*21c0*/  HADD2.F32 R20, -RZ, R20.H0_H0 ;  /* 0x20000014ff147230 */ /* 0x000fe40000004100 */
[C---:B----4-:R-:W-:Y:S02]  /*21d0*/  HMUL2 R26, R15.reuse.H0_H0, R26.H0_H0 ;  /* 0x2000001a0f1a7232 */ /* 0x050fe40000000800 */
[----:B------:R-:W-:Y:S02]  /*21e0*/  HADD2.F32 R14, -RZ, R25.H0_H0 ;  /* 0x20000019ff0e7230 */ /* 0x000fe40000004100 */
[----:B-1----:R-:W-:Y:S02]  /*21f0*/  FADD R19, R19, R20 ;  /* 0x0000001413137221 */ /* 0x002fe40000000000 */
[----:B------:R-:W1:Y:S01]  /*2200*/  LDS.U16 R20, [R11+-0x40] ;  /* 0xffffc0000b147984 */ /* 0x000e620000000400 */
[----:B-----5:R-:W-:-:S02]  /*2210*/  HMUL2 R24, R15.H1_H1, R24.H0_H0 ;  /* 0x200000180f187232 */ /* 0x020fc40000000c00 */
[----:B------:R-:W-:Y:S02]  /*2220*/  HADD2.F32 R25, -RZ, R26.H0_H0 ;  /* 0x2000001aff197230 */ /* 0x000fe40000004100 */
[----:B------:R-:W-:Y:S01]  /*2230*/  FADD R14, R19, R14 ;  /* 0x0000000e130e7221 */ /* 0x000fe20000000000 */
[----:B------:R-:W-:Y:S01]  /*2240*/  LDS.U16 R26, [R11+0xc0] ;  /* 0x0000c0000b1a7984 */ /* 0x000fe20000000400 */
[----:B------:R-:W-:Y:S02]  /*2250*/  HADD2.F32 R24, -RZ, R24.H0_H0 ;  /* 0x20000018ff187230 */ /* 0x000fe40000004100 */
[----:B------:R-:W-:Y:S01]  /*2260*/  FADD R25, R14, R25 ;  /* 0x000000190e197221 */ /* 0x000fe20000000000 */
[----:B------:R-:W-:Y:S03]  /*2270*/  LDS.U16 R19, [R11] ;  /* 0x000000000b137984 */ /* 0x000fe60000000400 */
[----:B------:R-:W-:Y:S01]  /*2280*/  FADD R24, R25, R24 ;  /* 0x0000001819187221 */ /* 0x000fe20000000000 */
[----:B------:R-:W3:Y:S04]  /*2290*/  LDS.64 R14, [R4+0x10] ;  /* 0x00001000040e7984 */ /* 0x000ee80000000a00 */
[----:B------:R-:W-:Y:S01]  /*22a0*/  LDS.U16 R25, [R11+0x80] ;  /* 0x000080000b197984 */ /* 0x000fe20000000400 */
[----:B--2---:R-:W-:-:S02]  /*22b0*/  HMUL2 R21, R12.H0_H0, R21.H0_H0 ;  /* 0x200000150c157232 */ /* 0x004fc40000000800 */
[----:B------:R-:W-:Y:S02]  /*22c0*/  HMUL2 R12, R12.H1_H1, R23.H0_H0 ;  /* 0x200000170c0c7232 */ /* 0x000fe40000000c00 */
[C---:B------:R-:W-:Y:S02]  /*22d0*/  HMUL2 R22, R13.reuse.H1_H1, R22.H0_H0 ;  /* 0x200000160d167232 */ /* 0x040fe40000000c00 */
[----:B------:R-:W-:Y:S02]  /*22e0*/  HADD2.F32 R23, -RZ, R21.H0_H0 ;  /* 0x20000015ff177230 */ /* 0x000fe40000004100 */
[----:B------:R-:W-:Y:S01]  /*22f0*/  HADD2.F32 R12, -RZ, R12.H0_H0 ;  /* 0x2000000cff0c7230 */ /* 0x000fe20000004100 */
[----:B------:R-:W2:Y:S01]  /*2300*/  LDS.U16 R21, [R11+0x20] ;  /* 0x000020000b157984 */ /* 0x000ea20000000400 */
[----:B-1----:R-:W-:Y:S02]  /*2310*/  HMUL2 R20, R13.H0_H0, R20.H0_H0 ;  /* 0x200000140d147232 */ /* 0x002fe40000000800 */
[----:B------:R-:W-:-:S03]  /*2320*/  FADD R23, R24, R23 ;  /* 0x0000001718177221 */ /* 0x000fc60000000000 */
[----:B------:R-:W-:Y:S02]  /*2330*/  HADD2.F32 R13, -RZ, R20.H0_H0 ;  /* 0x20000014ff0d7230 */ /* 0x000fe40000004100 */
[----:B------:R-:W-:Y:S01]  /*2340*/  FADD R12, R23, R12 ;  /* 0x0000000c170c7221 */ /* 0x000fe20000000000 */
[----:B------:R-:W1:Y:S01]  /*2350*/  LDS.U16 R20, [R11+0x40] ;  /* 0x000040000b147984 */ /* 0x000e620000000400 */
[----:B------:R-:W-:Y:S02]  /*2360*/  HADD2.F32 R23, -RZ, R22.H0_H0 ;  /* 0x20000016ff177230 */ /* 0x000fe40000004100 */
[----:B------:R-:W-:Y:S01]  /*2370*/  FADD R12, R12, R13 ;  /* 0x0000000d0c0c7221 */ /* 0x000fe20000000000 */
[----:B------:R-:W4:Y:S01]  /*2380*/  LDS.U16 R22, [R11+0x60] ;  /* 0x000060000b167984 */ /* 0x000f220000000400 */
[----:B---3--:R-:W-:Y:S02]  /*2390*/  HMUL2 R19, R14.H0_H0, R19.H0_H0 ;  /* 0x200000130e137232 */ /* 0x008fe40000000800 */
[----:B------:R-:W-:-:S02]  /*23a0*/  FADD R24, R12, R23 ;  /* 0x000000170c187221 */ /* 0x000fc40000000000 */
[----:B------:R-:W3:Y:S01]  /*23b0*/  LDS.64 R12, [R4+0x18] ;  /* 0x00001800040c7984 */ /* 0x000ee20000000a00 */
[----:B------:R-:W-:-:S03]  /*23c0*/  HADD2.F32 R19, -RZ, R19.H0_H0 ;  /* 0x20000013ff137230 */ /* 0x000fc60000004100 */
[----:B------:R-:W5:Y:S02]  /*23d0*/  LDS.U16 R23, [R11+0xa0] ;  /* 0x0000a0000b177984 */ /* 0x000f640000000400 */
[----:B------:R-:W-:Y:S01]  /*23e0*/  FADD R19, R24, R19 ;  /* 0x0000001318137221 */ /* 0x000fe20000000000 */
[----:B--2---:R-:W-:-:S05]  /*23f0*/  HMUL2 R21, R14.H1_H1, R21.H0_H0 ;  /* 0x200000150e157232 */ /* 0x004fca0000000c00 */
[----:B------:R-:W-:Y:S02]  /*2400*/  HADD2.F32 R14, -RZ, R21.H0_H0 ;  /* 0x20000015ff0e7230 */ /* 0x000fe40000004100 */
[----:B-1----:R-:W-:-:S03]  /*2410*/  HMUL2 R20, R15.H0_H0, R20.H0_H0 ;  /* 0x200000140f147232 */ /* 0x002fc60000000800 */
[----:B------:R-:W-:Y:S01]  /*2420*/  FADD R14, R19, R14 ;  /* 0x0000000e130e7221 */ /* 0x000fe20000000000 */
[----:B----4-:R-:W-:Y:S02]  /*2430*/  HMUL2 R22, R15.H1_H1, R22.H0_H0 ;  /* 0x200000160f167232 */ /* 0x010fe40000000c00 */
[----:B------:R-:W-:Y:S02]  /*2440*/  HADD2.F32 R15, -RZ, R20.H0_H0 ;  /* 0x20000014ff0f7230 */ /* 0x000fe40000004100 */
[----:B---3--:R-:W-:Y:S02]  /*2450*/  HMUL2 R25, R12.H0_H0, R25.H0_H0 ;  /* 0x200000190c197232 */ /* 0x008fe40000000800 */
[----:B------:R-:W-:Y:S02]  /*2460*/  HADD2.F32 R19, -RZ, R22.H0_H0 ;  /* 0x20000016ff137230 */ /* 0x000fe40000004100 */
[----:B------:R-:W-:Y:S01]  /*2470*/  FADD R14, R14, R15 ;  /* 0x0000000f0e0e7221 */ /* 0x000fe20000000000 */
[----:B------:R-:W-:-:S02]  /*2480*/  HMUL2 R26, R13.H0_H0, R26.H0_H0 ;  /* 0x2000001a0d1a7232 */ /* 0x000fc40000000800 */
[----:B-----5:R-:W-:Y:S02]  /*2490*/  HMUL2 R23, R12.H1_H1, R23.H0_H0 ;  /* 0x200000170c177232 */ /* 0x020fe40000000c00 */
[----:B------:R-:W-:Y:S02]  /*24a0*/  HADD2.F32 R25, -RZ, R25.H0_H0 ;  /* 0x20000019ff197230 */ /* 0x000fe40000004100 */
[----:B------:R-:W-:Y:S01]  /*24b0*/  FADD R14, R14, R19 ;  /* 0x000000130e0e7221 */ /* 0x000fe20000000000 */
[----:B------:R-:W-:Y:S02]  /*24c0*/  HMUL2 R28, R13.H1_H1, R28.H0_H0 ;  /* 0x2000001c0d1c7232 */ /* 0x000fe40000000c00 */
[----:B------:R-:W-:Y:S02]  /*24d0*/  HADD2.F32 R11, -RZ, R26.H0_H0 ;  /* 0x2000001aff0b7230 */ /* 0x000fe40000004100 */
[----:B------:R-:W-:Y:S02]  /*24e0*/  HADD2.F32 R23, -RZ, R23.H0_H0 ;  /* 0x20000017ff177230 */ /* 0x000fe40000004100 */
[----:B------:R-:W-:Y:S01]  /*24f0*/  FADD R14, R14, R25 ;  /* 0x000000190e0e7221 */ /* 0x000fe20000000000 */
[----:B------:R-:W-:-:S03]  /*2500*/  HADD2.F32 R28, -RZ, R28.H0_H0 ;  /* 0x2000001cff1c7230 */ /* 0x000fc60000004100 */
[----:B------:R-:W-:-:S04]  /*2510*/  FADD R14, R14, R23 ;  /* 0x000000170e0e7221 */ /* 0x000fc80000000000 */
[----:B------:R-:W-:-:S04]  /*2520*/  FADD R11, R14, R11 ;  /* 0x0000000b0e0b7221 */ /* 0x000fc80000000000 */
[----:B------:R-:W-:-:S05]  /*2530*/  FADD R11, R11, R28 ;  /* 0x0000001c0b0b7221 */ /* 0x000fca0000000000 */
[----:B------:R1:W-:Y:S01]  /*2540*/  STS [R10], R11 ;  /* 0x0000000b0a007388 */ /* 0x0003e20000000800 */
[----:B------:R-:W-:Y:S05]  /*2550*/  BRA `(.L_x_35) ;  /* 0x0000002000947947 */ /* 0x000fea0003800000 */
.L_x_175:
[----:B------:R-:W-:Y:S04]  /*2560*/  LDS.U16 R13, [R11+-0x100] ;  /* 0xffff00000b0d7984 */ /* 0x000fe80000000400 */
[----:B------:R-:W2:Y:S04]  /*2570*/  LDS.64 R14, [R4] ;  /* 0x00000000040e7984 */ /* 0x000ea80000000a00 */
[----:B------:R-:W3:Y:S04]  /*2580*/  LDS.U16 R21, [R11+-0xe0] ;  /* 0xffff20000b157984 */ /* 0x000ee80000000400 */
[----:B------:R-:W4:Y:S04]  /*2590*/  LDS.U16 R26, [R11+-0xc0] ;  /* 0xffff40000b1a7984 */ /* 0x000f280000000400 */
[----:B------:R-:W5:Y:S04]  /*25a0*/  LDS.U16 R24, [R11+-0xa0] ;  /* 0xffff60000b187984 */ /* 0x000f680000000400 */
[----:B------:R-:W-:Y:S04]  /*25b0*/  LDS.U16 R23, [R11+-0x60] ;  /* 0xffffa0000b177984 */ /* 0x000fe80000000400 */
[----:B------:R-:W-:Y:S04]  /*25c0*/  LDS.U16 R22, [R11+-0x40] ;  /* 0xffffc0000b167984 */ /* 0x000fe80000000400 */
[----:B------:R-:W-:Y:S04]  /*25d0*/  LDS.U16 R25, [R11] ;  /* 0x000000000b197984 */ /* 0x000fe80000000400 */
[----:B------:R-:W-:Y:S01]  /*25e0*/  LDS.U16 R27, [R11+0x20] ;  /* 0x000020000b1b7984 */ /* 0x000fe20000000400 */
[----:B--2---:R-:W-:-:S03]  /*25f0*/  HADD2 R20, R14.H0_H0, R13.H0_H0 ;  /* 0x2000000d0e147230 */ /* 0x004fc60000000800 */
[----:B------:R-:W2:Y:S01]  /*2600*/  LDS.64 R12, [R4+0x8] ;  /* 0x00000800040c7984 */ /* 0x000ea20000000a00 */
[----:B---3--:R-:W-:Y:S02]  /*2610*/  HADD2 R14, R14.H1_H1, R21.H0_H0 ;  /* 0x200000150e0e7230 */ /* 0x008fe40000000c00 */
[----:B------:R-:W-:Y:S01]  /*2620*/  HADD2.F32 R20, -RZ, R20.H0_H0 ;  /* 0x20000014ff147230 */ /* 0x000fe20000004100 */
[----:B------:R-:W3:Y:S01]  /*2630*/  LDS.U16 R21, [R11+-0x80] ;  /* 0xffff80000b157984 */ /* 0x000ee20000000400 */
[C---:B----4-:R-:W-:Y:S02]  /*2640*/  HADD2 R26, R15.reuse.H0_H0, R26.H0_H0 ;  /* 0x2000001a0f1a7230 */ /* 0x050fe40000000800 */
[----:B------:R-:W-:Y:S02]  /*2650*/  HADD2.F32 R14, -RZ, R14.H0_H0 ;  /* 0x2000000eff0e7230 */ /* 0x000fe40000004100 */
[----:B-----5:R-:W-:Y:S02]  /*2660*/  HADD2 R24, R15.H1_H1, R24.H0_H0 ;  /* 0x200000180f187230 */ /* 0x020fe40000000c00 */
[----:B------:R-:W-:Y:S01]  /*2670*/  HADD2.F32 R26, -RZ, R26.H0_H0 ;  /* 0x2000001aff1a7230 */ /* 0x000fe20000004100 */
[----:B-1----:R-:W-:-:S02]  /*2680*/  FMNMX3 R19, R19, R20, R14, PT ;  /* 0x0000001413137276 */ /* 0x002fc4000380000e */
[----:B------:R-:W1:Y:S01]  /*2690*/  LDS.U16 R20, [R11+-0x20] ;  /* 0xffffe0000b147984 */ /* 0x000e620000000400 */
[----:B------:R-:W-:-:S03]  /*26a0*/  HADD2.F32 R24, -RZ, R24.H0_H0 ;  /* 0x20000018ff187230 */ /* 0x000fc60000004100 */
[----:B------:R-:W4:Y:S02]  /*26b0*/  LDS.64 R14, [R4+0x10] ;  /* 0x00001000040e7984 */ /* 0x000f240000000a00 */
[----:B------:R-:W-:Y:S02]  /*26c0*/  FMNMX3 R19, R19, R26, R24, PT ;  /* 0x0000001a13137276 */ /* 0x000fe40003800018 */
[----:B------:R-:W5:Y:S04]  /*26d0*/  LDS.U16 R26, [R11+0x40] ;  /* 0x000040000b1a7984 */ /* 0x000f680000000400 */
[----:B------:R-:W-:Y:S01]  /*26e0*/  LDS.U16 R24, [R11+0xc0] ;  /* 0x0000c0000b187984 */ /* 0x000fe20000000400 */
[----:B--2---:R-:W-:Y:S02]  /*26f0*/  HADD2 R23, R12.H1_H1, R23.H0_H0 ;  /* 0x200000170c177230 */ /* 0x004fe40000000c00 */
[----:B------:R-:W-:-:S02]  /*2700*/  HADD2 R22, R13.H0_H0, R22.H0_H0 ;  /* 0x200000160d167230 */ /* 0x000fc40000000800 */
[----:B---3--:R-:W-:Y:S02]  /*2710*/  HADD2 R21, R12.H0_H0, R21.H0_H0 ;  /* 0x200000150c157230 */ /* 0x008fe40000000800 */
[----:B------:R-:W-:Y:S02]  /*2720*/  HADD2.F32 R23, -RZ, R23.H0_H0 ;  /* 0x20000017ff177230 */ /* 0x000fe40000004100 */
[----:B------:R-:W-:Y:S02]  /*2730*/  HADD2.F32 R22, -RZ, R22.H0_H0 ;  /* 0x20000016ff167230 */ /* 0x000fe40000004100 */
[----:B------:R-:W-:Y:S02]  /*2740*/  HADD2.F32 R12, -RZ, R21.H0_H0 ;  /* 0x20000015ff0c7230 */ /* 0x000fe40000004100 */
[----:B------:R-:W-:Y:S01]  /*2750*/  LDS.U16 R21, [R11+0xa0] ;  /* 0x0000a0000b157984 */ /* 0x000fe20000000400 */
[----:B-1----:R-:W-:Y:S02]  /*2760*/  HADD2 R20, R13.H1_H1, R20.H0_H0 ;  /* 0x200000140d147230 */ /* 0x002fe40000000c00 */
[----:B------:R-:W-:-:S02]  /*2770*/  FMNMX3 R19, R19, R12, R23, PT ;  /* 0x0000000c13137276 */ /* 0x000fc40003800017 */
[----:B------:R-:W-:Y:S01]  /*2780*/  LDS.U16 R23, [R11+0x80] ;  /* 0x000080000b177984 */ /* 0x000fe20000000400 */
[C---:B----4-:R-:W-:Y:S02]  /*2790*/  HADD2 R25, R14.reuse.H0_H0, R25.H0_H0 ;  /* 0x200000190e197230 */ /* 0x050fe40000000800 */
[----:B------:R-:W-:Y:S02]  /*27a0*/  HADD2.F32 R20, -RZ, R20.H0_H0 ;  /* 0x20000014ff147230 */ /* 0x000fe40000004100 */
[----:B------:R-:W-:Y:S01]  /*27b0*/  HADD2 R27, R14.H1_H1, R27.H0_H0 ;  /* 0x2000001b0e1b7230 */ /* 0x000fe20000000c00 */
[----:B------:R-:W1:Y:S01]  /*27c0*/  LDS.64 R12, [R4+0x18] ;  /* 0x00001800040c7984 */ /* 0x000e620000000a00 */
[----:B-----5:R-:W-:Y:S02]  /*27d0*/  HADD2 R26, R15.H0_H0, R26.H0_H0 ;  /* 0x2000001a0f1a7230 */ /* 0x020fe40000000800 */
[----:B------:R-:W-:Y:S01]  /*27e0*/  HADD2.F32 R14, -RZ, R25.H0_H0 ;  /* 0x20000019ff0e7230 */ /* 0x000fe20000004100 */
[----:B------:R-:W-:Y:S01]  /*27f0*/  FMNMX3 R19, R19, R22, R20, PT ;  /* 0x0000001613137276 */ /* 0x000fe20003800014 */
[----:B------:R-:W-:Y:S01]  /*2800*/  HADD2.F32 R27, -RZ, R27.H0_H0 ;  /* 0x2000001bff1b7230 */ /* 0x000fe20000004100 */
[----:B------:R-:W2:Y:S01]  /*2810*/  LDS.U16 R20, [R11+0x60] ;  /* 0x000060000b147984 */ /* 0x000ea20000000400 */
[----:B------:R-:W-:-:S03]  /*2820*/  HADD2.F32 R26, -RZ, R26.H0_H0 ;  /* 0x2000001aff1a7230 */ /* 0x000fc60000004100 */
[----:B------:R-:W3:Y:S01]  /*2830*/  LDS.U16 R22, [R11+0xe0] ;  /* 0x0000e0000b167984 */ /* 0x000ee20000000400 */
[----:B------:R-:W-:Y:S01]  /*2840*/  FMNMX3 R19, R19, R14, R27, PT ;  /* 0x0000000e13137276 */ /* 0x000fe2000380001b */
[C---:B-1----:R-:W-:Y:S02]  /*2850*/  HADD2 R23, R12.reuse.H0_H0, R23.H0_H0 ;  /* 0x200000170c177230 */ /* 0x042fe40000000800 */
[----:B------:R-:W-:Y:S02]  /*2860*/  HADD2 R21, R12.H1_H1, R21.H0_H0 ;  /* 0x200000150c157230 */ /* 0x000fe40000000c00 */
[----:B--2---:R-:W-:Y:S02]  /*2870*/  HADD2 R20, R15.H1_H1, R20.H0_H0 ;  /* 0x200000140f147230 */ /* 0x004fe40000000c00 */
[----:B------:R-:W-:Y:S02]  /*2880*/  HADD2.F32 R12, -RZ, R23.H0_H0 ;  /* 0x20000017ff0c7230 */ /* 0x000fe40000004100 */
[----:B------:R-:W-:-:S02]  /*2890*/  HADD2.F32 R21, -RZ, R21.H0_H0 ;  /* 0x20000015ff157230 */ /* 0x000fc40000004100 */
[C---:B---3--:R-:W-:Y:S02]  /*28a0*/  HADD2 R22, R13.reuse.H1_H1, R22.H0_H0 ;  /* 0x200000160d167230 */ /* 0x048fe40000000c00 */
[----:B------:R-:W-:Y:S02]  /*28b0*/  HADD2.F32 R20, -RZ, R20.H0_H0 ;  /* 0x20000014ff147230 */ /* 0x000fe40000004100 */
[----:B------:R-:W-:Y:S02]  /*28c0*/  HADD2 R13, R13.H0_H0, R24.H0_H0 ;  /* 0x200000180d0d7230 */ /* 0x000fe40000000800 */
[----:B------:R-:W-:Y:S01]  /*28d0*/  HADD2.F32 R22, -RZ, R22.H0_H0 ;  /* 0x20000016ff167230 */ /* 0x000fe20000004100 */
[----:B------:R-:W-:Y:S02]  /*28e0*/  FMNMX3 R19, R19, R26, R20, PT ;  /* 0x0000001a13137276 */ /* 0x000fe40003800014 */
[----:B------:R-:W-:Y:S02]  /*28f0*/  HADD2.F32 R13, -RZ, R13.H0_H0 ;  /* 0x2000000dff0d7230 */ /* 0x000fe40000004100 */
[----:B------:R-:W-:-:S04]  /*2900*/  FMNMX3 R12, R19, R12, R21, PT ;  /* 0x0000000c130c7276 */ /* 0x000fc80003800015 */
[----:B------:R-:W-:-:S05]  /*2910*/  FMNMX3 R13, R12, R13, R22, PT ;  /* 0x0000000d0c0d7276 */ /* 0x000fca0003800016 */
[----:B------:R1:W-:Y:S01]  /*2920*/  STS [R10], R13 ;  /* 0x0000000d0a007388 */ /* 0x0003e20000000800 */
[----:B------:R-:W-:Y:S05]  /*2930*/  BRA `(.L_x_35) ;  /* 0x0000001c009c7947 */ /* 0x000fea0003800000 */
.L_x_34:
[----:B------:R-:W-:-:S04]  /*2940*/  MOV R12, 0xfffffffe ;  /* 0xfffffffe000c7802 */ /* 0x000fc80000000f00 */
[----:B------:R-:W-:-:S05]  /*2950*/  VIADDMNMX.U32 R12, R9, R12, 0x2, PT ;  /* 0x00000002090c7446 */ /* 0x000fca000380000c */
[----:B------:R-:W-:-:S04]  /*2960*/  IMAD.SHL.U32 R14, R12, 0x4, RZ ;  /* 0x000000040c0e7824 */ /* 0x000fc800078e00ff */
[----:B------:R-:W2:Y:S02]  /*2970*/  LDC R12, c[0x2][R14+0x190] ;  /* 0x008064000e0c7b82 */ /* 0x000ea40000000800 */
[----:B--2---:R-:W-:-:S04]  /*2980*/  SHF.R.S32.HI R13, RZ, 0x1f, R12 ;  /* 0x0000001fff0d7819 */ /* 0x004fc8000001140c */
.L_x_178:
[----:B------:R-:W-:Y:S05]  /*2990*/  BRX R12 -0x29a0                                (*"BRANCH_TARGETS .L_x_179,.L_x_180,.L_x_35"*) ;  /* 0xffffffd40c987949 */ /* 0x000fea000383ffff */
.L_x_180:
        /* <DEDUP_REMOVED lines=9> */
[----:B--2---:R-:W-:-:S03]  /*2a30*/  HMNMX2 R20, R14.H0_H0, R13.H0_H0, PT ;  /* 0x2000000d0e147240 */ /* 0x004fc60003800800 */
[----:B------:R-:W2:Y:S01]  /*2a40*/  LDS.64 R12, [R4+0x8] ;  /* 0x00000800040c7984 */ /* 0x000ea20000000a00 */
[----:B---3--:R-:W-:Y:S01]  /*2a50*/  HMNMX2 R14, R14.H1_H1, R21.H0_H0, PT ;  /* 0x200000150e0e7240 */ /* 0x008fe20003800c00 */
[----:B------:R-:W-:Y:S02]  /*2a60*/  HADD2.F32 R20, -RZ, R20.H0_H0 ;  /* 0x20000014ff147230 */ /* 0x000fe40000004100 */
[----:B------:R-:W3:Y:S01]  /*2a70*/  LDS.U16 R21, [R11+-0x80] ;  /* 0xffff80000b157984 */ /* 0x000ee20000000400 */
[C---:B----4-:R-:W-:Y:S01]  /*2a80*/  HMNMX2 R26, R15.reuse.H0_H0, R26.H0_H0, PT ;  /* 0x2000001a0f1a7240 */ /* 0x050fe20003800800 */
[----:B------:R-:W-:Y:S01]  /*2a90*/  HADD2.F32 R14, -RZ, R14.H0_H0 ;  /* 0x2000000eff0e7230 */ /* 0x000fe20000004100 */
[----:B-----5:R-:W-:-:S03]  /*2aa0*/  HMNMX2 R24, R15.H1_H1, R24.H0_H0, PT ;  /* 0x200000180f187240 */ /* 0x020fc60003800c00 */
[----:B------:R-:W-:Y:S01]  /*2ab0*/  HADD2.F32 R26, -RZ, R26.H0_H0 ;  /* 0x2000001aff1a7230 */ /* 0x000fe20000004100 */
[----:B-1----:R-:W-:Y:S02]  /*2ac0*/  FMNMX3 R19, R19, R20, R14, !PT ;  /* 0x0000001413137276 */ /* 0x002fe4000780000e */
[----:B------:R-:W1:Y:S01]  /*2ad0*/  LDS.U16 R20, [R11+-0x20] ;  /* 0xffffe0000b147984 */ /* 0x000e620000000400 */
[----:B------:R-:W-:-:S03]  /*2ae0*/  HADD2.F32 R24, -RZ, R24.H0_H0 ;  /* 0x20000018ff187230 */ /* 0x000fc60000004100 */
[----:B------:R-:W4:Y:S02]  /*2af0*/  LDS.64 R14, [R4+0x10] ;  /* 0x00001000040e7984 */ /* 0x000f240000000a00 */
[----:B------:R-:W-:Y:S02]  /*2b00*/  FMNMX3 R19, R19, R26, R24, !PT ;  /* 0x0000001a13137276 */ /* 0x000fe40007800018 */
[----:B------:R-:W5:Y:S04]  /*2b10*/  LDS.U16 R26, [R11+0x40] ;  /* 0x000040000b1a7984 */ /* 0x000f680000000400 */
[----:B------:R-:W-:Y:S01]  /*2b20*/  LDS.U16 R24, [R11+0xc0] ;  /* 0x0000c0000b187984 */ /* 0x000fe20000000400 */
[----:B--2---:R-:W-:Y:S02]  /*2b30*/  HMNMX2 R23, R12.H1_H1, R23.H0_H0, PT ;  /* 0x200000170c177240 */ /* 0x004fe40003800c00 */
[----:B------:R-:W-:-:S02]  /*2b40*/  HMNMX2 R22, R13.H0_H0, R22.H0_H0, PT ;  /* 0x200000160d167240 */ /* 0x000fc40003800800 */
[----:B---3--:R-:W-:Y:S01]  /*2b50*/  HMNMX2 R21, R12.H0_H0, R21.H0_H0, PT ;  /* 0x200000150c157240 */ /* 0x008fe20003800800 */
[----:B------:R-:W-:Y:S02]  /*2b60*/  HADD2.F32 R23, -RZ, R23.H0_H0 ;  /* 0x20000017ff177230 */ /* 0x000fe40000004100 */
[----:B------:R-:W-:Y:S02]  /*2b70*/  HADD2.F32 R22, -RZ, R22.H0_H0 ;  /* 0x20000016ff167230 */ /* 0x000fe40000004100 */
[----:B------:R-:W-:Y:S02]  /*2b80*/  HADD2.F32 R12, -RZ, R21.H0_H0 ;  /* 0x20000015ff0c7230 */ /* 0x000fe40000004100 */
[----:B------:R-:W-:Y:S01]  /*2b90*/  LDS.U16 R21, [R11+0xa0] ;  /* 0x0000a0000b157984 */ /* 0x000fe20000000400 */
[----:B-1----:R-:W-:Y:S02]  /*2ba0*/  HMNMX2 R20, R13.H1_H1, R20.H0_H0, PT ;  /* 0x200000140d147240 */ /* 0x002fe40003800c00 */
[----:B------:R-:W-:-:S02]  /*2bb0*/  FMNMX3 R19, R19, R12, R23, !PT ;  /* 0x0000000c13137276 */ /* 0x000fc40007800017 */
[----:B------:R-:W-:Y:S01]  /*2bc0*/  LDS.U16 R23, [R11+0x80] ;  /* 0x000080000b177984 */ /* 0x000fe20000000400 */
[----:B------:R-:W-:Y:S01]  /*2bd0*/  HADD2.F32 R20, -RZ, R20.H0_H0 ;  /* 0x20000014ff147230 */ /* 0x000fe20000004100 */
[C---:B----4-:R-:W-:Y:S02]  /*2be0*/  HMNMX2 R25, R14.reuse.H0_H0, R25.H0_H0, PT ;  /* 0x200000190e197240 */ /* 0x050fe40003800800 */
[----:B------:R-:W1:Y:S01]  /*2bf0*/  LDS.64 R12, [R4+0x18] ;  /* 0x00001800040c7984 */ /* 0x000e620000000a00 */
[----:B------:R-:W-:Y:S02]  /*2c00*/  HMNMX2 R27, R14.H1_H1, R27.H0_H0, PT ;  /* 0x2000001b0e1b7240 */ /* 0x000fe40003800c00 */
[----:B------:R-:W-:Y:S01]  /*2c10*/  FMNMX3 R19, R19, R22, R20, !PT ;  /* 0x0000001613137276 */ /* 0x000fe20007800014 */
[----:B------:R-:W-:Y:S01]  /*2c20*/  HADD2.F32 R14, -RZ, R25.H0_H0 ;  /* 0x20000019ff0e7230 */ /* 0x000fe20000004100 */
[----:B------:R-:W2:Y:S01]  /*2c30*/  LDS.U16 R20, [R11+0x60] ;  /* 0x000060000b147984 */ /* 0x000ea20000000400 */
[----:B-----5:R-:W-:Y:S01]  /*2c40*/  HMNMX2 R26, R15.H0_H0, R26.H0_H0, PT ;  /* 0x2000001a0f1a7240 */ /* 0x020fe20003800800 */
[----:B------:R-:W-:-:S02]  /*2c50*/  HADD2.F32 R27, -RZ, R27.H0_H0 ;  /* 0x2000001bff1b7230 */ /* 0x000fc40000004100 */
[----:B------:R-:W3:Y:S02]  /*2c60*/  LDS.U16 R22, [R11+0xe0] ;  /* 0x0000e0000b167984 */ /* 0x000ee40000000400 */
[----:B------:R-:W-:Y:S01]  /*2c70*/  HADD2.F32 R26, -RZ, R26.H0_H0 ;  /* 0x2000001aff1a7230 */ /* 0x000fe20000004100 */
[----:B------:R-:W-:Y:S02]  /*2c80*/  FMNMX3 R19, R19, R14, R27, !PT ;  /* 0x0000000e13137276 */ /* 0x000fe4000780001b */
[C---:B-1----:R-:W-:Y:S02]  /*2c90*/  HMNMX2 R23, R12.reuse.H0_H0, R23.H0_H0, PT ;  /* 0x200000170c177240 */ /* 0x042fe40003800800 */
[----:B------:R-:W-:Y:S02]  /*2ca0*/  HMNMX2 R21, R12.H1_H1, R21.H0_H0, PT ;  /* 0x200000150c157240 */ /* 0x000fe40003800c00 */
[----:B--2---:R-:W-:Y:S01]  /*2cb0*/  HMNMX2 R20, R15.H1_H1, R20.H0_H0, PT ;  /* 0x200000140f147240 */ /* 0x004fe20003800c00 */
[----:B------:R-:W-:-:S02]  /*2cc0*/  HADD2.F32 R12, -RZ, R23.H0_H0 ;  /* 0x20000017ff0c7230 */ /* 0x000fc40000004100 */
[----:B------:R-:W-:Y:S01]  /*2cd0*/  HADD2.F32 R21, -RZ, R21.H0_H0 ;  /* 0x20000015ff157230 */ /* 0x000fe20000004100 */
[C---:B---3--:R-:W-:Y:S01]  /*2ce0*/  HMNMX2 R22, R13.reuse.H1_H1, R22.H0_H0, PT ;  /* 0x200000160d167240 */ /* 0x048fe20003800c00 */
[----:B------:R-:W-:Y:S01]  /*2cf0*/  HADD2.F32 R20, -RZ, R20.H0_H0 ;  /* 0x20000014ff147230 */ /* 0x000fe20000004100 */
[----:B------:R-:W-:-:S03]  /*2d00*/  HMNMX2 R13, R13.H0_H0, R24.H0_H0, PT ;  /* 0x200000180d0d7240 */ /* 0x000fc60003800800 */
[----:B------:R-:W-:Y:S01]  /*2d10*/  HADD2.F32 R22, -RZ, R22.H0_H0 ;  /* 0x20000016ff167230 */ /* 0x000fe20000004100 */
[----:B------:R-:W-:Y:S01]  /*2d20*/  FMNMX3 R19, R19, R26, R20, !PT ;  /* 0x0000001a13137276 */ /* 0x000fe20007800014 */
[----:B------:R-:W-:-:S03]  /*2d30*/  HADD2.F32 R13, -RZ, R13.H0_H0 ;  /* 0x2000000dff0d7230 */ /* 0x000fc60000004100 */
[----:B------:R-:W-:-:S04]  /*2d40*/  FMNMX3 R12, R19, R12, R21, !PT ;  /* 0x0000000c130c7276 */ /* 0x000fc80007800015 */
[----:B------:R-:W-:-:S05]  /*2d50*/  FMNMX3 R13, R12, R13, R22, !PT ;  /* 0x0000000d0c0d7276 */ /* 0x000fca0007800016 */
[----:B------:R1:W-:Y:S01]  /*2d60*/  STS [R10], R13 ;  /* 0x0000000d0a007388 */ /* 0x0003e20000000800 */
[----:B------:R-:W-:Y:S05]  /*2d70*/  BRA `(.L_x_35) ;  /* 0x00000018008c7947 */ /* 0x000fea0003800000 */
.L_x_179:
        /* <DEDUP_REMOVED lines=18> */
[----:B-1----:R-:W-:-:S02]  /*2ea0*/  FMNMX3 R19, R19, R20, R14, !PT ;  /* 0x0000001413137276 */ /* 0x002fc4000780000e */
[----:B------:R-:W1:Y:S01]  /*2eb0*/  LDS.U16 R20, [R11+-0x20] ;  /* 0xffffe0000b147984 */ /* 0x000e620000000400 */
[----:B------:R-:W-:-:S03]  /*2ec0*/  HADD2.F32 R24, -RZ, R24.H0_H0 ;  /* 0x20000018ff187230 */ /* 0x000fc60000004100 */
[----:B------:R-:W4:Y:S02]  /*2ed0*/  LDS.64 R14, [R4+0x10] ;  /* 0x00001000040e7984 */ /* 0x000f240000000a00 */
[----:B------:R-:W-:Y:S02]  /*2ee0*/  FMNMX3 R19, R19, R26, R24, !PT ;  /* 0x0000001a13137276 */ /* 0x000fe40007800018 */
        /* <DEDUP_REMOVED lines=10> */
[----:B------:R-:W-:-:S02]  /*2f90*/  FMNMX3 R19, R19, R12, R23, !PT ;  /* 0x0000000c13137276 */ /* 0x000fc40007800017 */
[----:B------:R-:W-:Y:S01]  /*2fa0*/  LDS.U16 R23, [R11+0x80] ;  /* 0x000080000b177984 */ /* 0x000fe20000000400 */
[C---:B----4-:R-:W-:Y:S02]  /*2fb0*/  HADD2 R25, R14.reuse.H0_H0, R25.H0_H0 ;  /* 0x200000190e197230 */ /* 0x050fe40000000800 */
[----:B------:R-:W-:Y:S02]  /*2fc0*/  HADD2.F32 R20, -RZ, R20.H0_H0 ;  /* 0x20000014ff147230 */ /* 0x000fe40000004100 */
[----:B------:R-:W-:Y:S01]  /*2fd0*/  HADD2 R27, R14.H1_H1, R27.H0_H0 ;  /* 0x2000001b0e1b7230 */ /* 0x000fe20000000c00 */
[----:B------:R-:W1:Y:S01]  /*2fe0*/  LDS.64 R12, [R4+0x18] ;  /* 0x00001800040c7984 */ /* 0x000e620000000a00 */
[----:B-----5:R-:W-:Y:S02]  /*2ff0*/  HADD2 R26, R15.H0_H0, R26.H0_H0 ;  /* 0x2000001a0f1a7230 */ /* 0x020fe40000000800 */
[----:B------:R-:W-:Y:S01]  /*3000*/  HADD2.F32 R14, -RZ, R25.H0_H0 ;  /* 0x20000019ff0e7230 */ /* 0x000fe20000004100 */
[----:B------:R-:W-:Y:S01]  /*3010*/  FMNMX3 R19, R19, R22, R20, !PT ;  /* 0x0000001613137276 */ /* 0x000fe20007800014 */
[----:B------:R-:W-:Y:S01]  /*3020*/  HADD2.F32 R27, -RZ, R27.H0_H0 ;  /* 0x2000001bff1b7230 */ /* 0x000fe20000004100 */
[----:B------:R-:W2:Y:S01]  /*3030*/  LDS.U16 R20, [R11+0x60] ;  /* 0x000060000b147984 */ /* 0x000ea20000000400 */
[----:B------:R-:W-:-:S03]  /*3040*/  HADD2.F32 R26, -RZ, R26.H0_H0 ;  /* 0x2000001aff1a7230 */ /* 0x000fc60000004100 */
[----:B------:R-:W3:Y:S01]  /*3050*/  LDS.U16 R22, [R11+0xe0] ;  /* 0x0000e0000b167984 */ /* 0x000ee20000000400 */
[----:B------:R-:W-:Y:S01]  /*3060*/  FMNMX3 R19, R19, R14, R27, !PT ;  /* 0x0000000e13137276 */ /* 0x000fe2000780001b */
        /* <DEDUP_REMOVED lines=9> */
[----:B------:R-:W-:Y:S02]  /*3100*/  FMNMX3 R19, R19, R26, R20, !PT ;  /* 0x0000001a13137276 */ /* 0x000fe40007800014 */
[----:B------:R-:W-:Y:S02]  /*3110*/  HADD2.F32 R13, -RZ, R13.H0_H0 ;  /* 0x2000000dff0d7230 */ /* 0x000fe40000004100 */
[----:B------:R-:W-:-:S04]  /*3120*/  FMNMX3 R12, R19, R12, R21, !PT ;  /* 0x0000000c130c7276 */ /* 0x000fc80007800015 */
[----:B------:R-:W-:-:S05]  /*3130*/  FMNMX3 R13, R12, R13, R22, !PT ;  /* 0x0000000d0c0d7276 */ /* 0x000fca0007800016 */
[----:B------:R1:W-:Y:S01]  /*3140*/  STS [R10], R13 ;  /* 0x0000000d0a007388 */ /* 0x0003e20000000800 */
[----:B------:R-:W-:Y:S05]  /*3150*/  BRA `(.L_x_35) ;  /* 0x0000001400947947 */ /* 0x000fea0003800000 */
.L_x_33:
[----:B------:R-:W-:-:S13]  /*3160*/  ISETP.GT.AND P0, PT, R9, 0x5, PT ;  /* 0x000000050900780c */ /* 0x000fda0003f04270 */
[----:B------:R-:W-:Y:S05]  /*3170*/  @P0 BRA `(.L_x_36) ;  /* 0x0000000800080947 */ /* 0x000fea0003800000 */
[----:B------:R-:W-:-:S05]  /*3180*/  VIADD R12, R9, 0xfffffffc ;  /* 0xfffffffc090c7836 */ /* 0x000fca0000000000 */
[----:B------:R-:W-:-:S04]  /*3190*/  VIMNMX.U32 R12, PT, PT, R12, 0x2, PT ;  /* 0x000000020c0c7848 */ /* 0x000fc80003fe0000 */
[----:B------:R-:W-:-:S04]  /*31a0*/  SHF.L.U32 R14, R12, 0x2, RZ ;  /* 0x000000020c0e7819 */ /* 0x000fc800000006ff */
[----:B------:R-:W2:Y:S02]  /*31b0*/  LDC R12, c[0x2][R14+0x19c] ;  /* 0x008067000e0c7b82 */ /* 0x000ea40000000800 */
[----:B--2---:R-:W-:-:S04]  /*31c0*/  SHF.R.S32.HI R13, RZ, 0x1f, R12 ;  /* 0x0000001fff0d7819 */ /* 0x004fc8000001140c */
.L_x_182:
[----:B------:R-:W-:Y:S05]  /*31d0*/  BRX R12 -0x31e0                                (*"BRANCH_TARGETS .L_x_183,.L_x_184,.L_x_35"*) ;  /* 0xffffffcc0c887949 */ /* 0x000fea000383ffff */
.L_x_184:
        /* <DEDUP_REMOVED lines=9> */
[----:B--2---:R-:W-:-:S03]  /*3270*/  HMUL2 R20, R14.H0_H0, R13.H0_H0 ;  /* 0x2000000d0e147232 */ /* 0x004fc60000000800 */
[----:B------:R-:W2:Y:S01]  /*3280*/  LDS.64 R12, [R4+0x8] ;  /* 0x00000800040c7984 */ /* 0x000ea20000000a00 */
[----:B---3--:R-:W-:Y:S02]  /*3290*/  HMUL2 R14, R14.H1_H1, R21.H0_H0 ;  /* 0x200000150e0e7232 */ /* 0x008fe40000000c00 */
[----:B------:R-:W-:Y:S01]  /*32a0*/  HADD2.F32 R20, -RZ, R20.H0_H0 ;  /* 0x20000014ff147230 */ /* 0x000fe20000004100 */
[----:B------:R-:W3:Y:S01]  /*32b0*/  LDS.U16 R21, [R11+-0x80] ;  /* 0xffff80000b157984 */ /* 0x000ee20000000400 */
[C---:B----4-:R-:W-:Y:S02]  /*32c0*/  HMUL2 R26, R15.reuse.H0_H0, R26.H0_H0 ;  /* 0x2000001a0f1a7232 */ /* 0x050fe40000000800 */
[----:B------:R-:W-:Y:S02]  /*32d0*/  HADD2.F32 R14, -RZ, R14.H0_H0 ;  /* 0x2000000eff0e7230 */ /* 0x000fe40000004100 */
[----:B-----5:R-:W-:Y:S02]  /*32e0*/  HMUL2 R24, R15.H1_H1, R24.H0_H0 ;  /* 0x200000180f187232 */ /* 0x020fe40000000c00 */
        /* <DEDUP_REMOVED lines=8> */
[----:B--2---:R-:W-:Y:S02]  /*3370*/  HMUL2 R23, R12.H1_H1, R23.H0_H0 ;  /* 0x200000170c177232 */ /* 0x004fe40000000c00 */
[----:B------:R-:W-:-:S02]  /*3380*/  HMUL2 R22, R13.H0_H0, R22.H0_H0 ;  /* 0x200000160d167232 */ /* 0x000fc40000000800 */
[----:B---3--:R-:W-:Y:S02]  /*3390*/  HMUL2 R21, R12.H0_H0, R21.H0_H0 ;  /* 0x200000150c157232 */ /* 0x008fe40000000800 */
[----:B------:R-:W-:Y:S02]  /*33a0*/  HADD2.F32 R23, -RZ, R23.H0_H0 ;  /* 0x20000017ff177230 */ /* 0x000fe40000004100 */
[----:B------:R-:W-:Y:S02]  /*33b0*/  HADD2.F32 R22, -RZ, R22.H0_H0 ;  /* 0x20000016ff167230 */ /* 0x000fe40000004100 */
[----:B------:R-:W-:Y:S02]  /*33c0*/  HADD2.F32 R12, -RZ, R21.H0_H0 ;  /* 0x20000015ff0c7230 */ /* 0x000fe40000004100 */
[----:B------:R-:W-:Y:S01]  /*33d0*/  LDS.U16 R21, [R11+0xa0] ;  /* 0x0000a0000b157984 */ /* 0x000fe20000000400 */
[----:B-1----:R-:W-:Y:S02]  /*33e0*/  HMUL2 R20, R13.H1_H1, R20.H0_H0 ;  /* 0x200000140d147232 */ /* 0x002fe40000000c00 */
[----:B------:R-:W-:-:S02]  /*33f0*/  FMNMX3 R19, R19, R12, R23, PT ;  /* 0x0000000c13137276 */ /* 0x000fc40003800017 */
[----:B------:R-:W-:Y:S01]  /*3400*/  LDS.U16 R23, [R11+0x80] ;  /* 0x000080000b177984 */ /* 0x000fe20000000400 */
[C---:B----4-:R-:W-:Y:S02]  /*3410*/  HMUL2 R25, R14.reuse.H0_H0, R25.H0_H0 ;  /* 0x200000190e197232 */ /* 0x050fe40000000800 */
[----:B------:R-:W-:Y:S02]  /*3420*/  HADD2.F32 R20, -RZ, R20.H0_H0 ;  /* 0x20000014ff147230 */ /* 0x000fe40000004100 */
[----:B------:R-:W-:Y:S01]  /*3430*/  HMUL2 R27, R14.H1_H1, R27.H0_H0 ;  /* 0x2000001b0e1b7232 */ /* 0x000fe20000000c00 */
[----:B------:R-:W1:Y:S01]  /*3440*/  LDS.64 R12, [R4+0x18] ;  /* 0x00001800040c7984 */ /* 0x000e620000000a00 */
[----:B-----5:R-:W-:Y:S02]  /*3450*/  HMUL2 R26, R15.H0_H0, R26.H0_H0 ;  /* 0x2000001a0f1a7232 */ /* 0x020fe40000000800 */
[----:B------:R-:W-:Y:S01]  /*3460*/  HADD2.F32 R14, -RZ, R25.H0_H0 ;  /* 0x20000019ff0e7230 */ /* 0x000fe20000004100 */
[----:B------:R-:W-:Y:S01]  /*3470*/  FMNMX3 R19, R19, R22, R20, PT ;  /* 0x0000001613137276 */ /* 0x000fe20003800014 */
[----:B------:R-:W-:Y:S01]  /*3480*/  HADD2.F32 R27, -RZ, R27.H0_H0 ;  /* 0x2000001bff1b7230 */ /* 0x000fe20000004100 */
[----:B------:R-:W2:Y:S01]  /*3490*/  LDS.U16 R20, [R11+0x60] ;  /* 0x000060000b147984 */ /* 0x000ea20000000400 */
[----:B------:R-:W-:-:S03]  /*34a0*/  HADD2.F32 R26, -RZ, R26.H0_H0 ;  /* 0x2000001aff1a7230 */ /* 0x000fc60000004100 */
[----:B------:R-:W3:Y:S01]  /*34b0*/  LDS.U16 R22, [R11+0xe0] ;  /* 0x0000e0000b167984 */ /* 0x000ee20000000400 */
[----:B------:R-:W-:Y:S01]  /*34c0*/  FMNMX3 R19, R19, R14, R27, PT ;  /* 0x0000000e13137276 */ /* 0x000fe2000380001b */
[C---:B-1----:R-:W-:Y:S02]  /*34d0*/  HMUL2 R23, R12.reuse.H0_H0, R23.H0_H0 ;  /* 0x200000170c177232 */ /* 0x042fe40000000800 */
[----:B------:R-:W-:Y:S02]  /*34e0*/  HMUL2 R21, R12.H1_H1, R21.H0_H0 ;  /* 0x200000150c157232 */ /* 0x000fe40000000c00 */
[----:B--2---:R-:W-:Y:S02]  /*34f0*/  HMUL2 R20, R15.H1_H1, R20.H0_H0 ;  /* 0x200000140f147232 */ /* 0x004fe40000000c00 */
[----:B------:R-:W-:Y:S02]  /*3500*/  HADD2.F32 R12, -RZ, R23.H0_H0 ;  /* 0x20000017ff0c7230 */ /* 0x000fe40000004100 */
[----:B------:R-:W-:-:S02]  /*3510*/  HADD2.F32 R21, -RZ, R21.H0_H0 ;  /* 0x20000015ff157230 */ /* 0x000fc40000004100 */
[C---:B---3--:R-:W-:Y:S02]  /*3520*/  HMUL2 R22, R13.reuse.H1_H1, R22.H0_H0 ;  /* 0x200000160d167232 */ /* 0x048fe40000000c00 */
[----:B------:R-:W-:Y:S02]  /*3530*/  HADD2.F32 R20, -RZ, R20.H0_H0 ;  /* 0x20000014ff147230 */ /* 0x000fe40000004100 */
[----:B------:R-:W-:Y:S02]  /*3540*/  HMUL2 R13, R13.H0_H0, R24.H0_H0 ;  /* 0x200000180d0d7232 */ /* 0x000fe40000000800 */
[----:B------:R-:W-:Y:S01]  /*3550*/  HADD2.F32 R22, -RZ, R22.H0_H0 ;  /* 0x20000016ff167230 */ /* 0x000fe20000004100 */
[----:B------:R-:W-:Y:S02]  /*3560*/  FMNMX3 R19, R19, R26, R20, PT ;  /* 0x0000001a13137276 */ /* 0x000fe40003800014 */
[----:B------:R-:W-:Y:S02]  /*3570*/  HADD2.F32 R13, -RZ, R13.H0_H0 ;  /* 0x2000000dff0d7230 */ /* 0x000fe40000004100 */
[----:B------:R-:W-:-:S04]  /*3580*/  FMNMX3 R12, R19, R12, R21, PT ;  /* 0x0000000c130c7276 */ /* 0x000fc80003800015 */
[----:B------:R-:W-:-:S05]  /*3590*/  FMNMX3 R13, R12, R13, R22, PT ;  /* 0x0000000d0c0d7276 */ /* 0x000fca0003800016 */
[----:B------:R2:W-:Y:S01]  /*35a0*/  STS [R10], R13 ;  /* 0x0000000d0a007388 */ /* 0x0005e20000000800 */
[----:B------:R-:W-:Y:S05]  /*35b0*/  BRA `(.L_x_35) ;  /* 0x00000010007c7947 */ /* 0x000fea0003800000 */
.L_x_183:
        /* <DEDUP_REMOVED lines=33> */
[----:B------:R-:W-:-:S02]  /*37d0*/  FMNMX3 R19, R19, R12, R23, !PT ;  /* 0x0000000c13137276 */ /* 0x000fc40007800017 */
[----:B------:R-:W-:Y:S01]  /*37e0*/  LDS.U16 R23, [R11+0x80] ;  /* 0x000080000b177984 */ /* 0x000fe20000000400 */
[C---:B----4-:R-:W-:Y:S02]  /*37f0*/  HMUL2 R25, R14.reuse.H0_H0, R25.H0_H0 ;  /* 0x200000190e197232 */ /* 0x050fe40000000800 */
[----:B------:R-:W-:Y:S02]  /*3800*/  HADD2.F32 R20, -RZ, R20.H0_H0 ;  /* 0x20000014ff147230 */ /* 0x000fe40000004100 */
[----:B------:R-:W-:Y:S01]  /*3810*/  HMUL2 R27, R14.H1_H1, R27.H0_H0 ;  /* 0x2000001b0e1b7232 */ /* 0x000fe20000000c00 */
[----:B------:R-:W1:Y:S01]  /*3820*/  LDS.64 R12, [R4+0x18] ;  /* 0x00001800040c7984 */ /* 0x000e620000000a00 */
[----:B-----5:R-:W-:Y:S02]  /*3830*/  HMUL2 R26, R15.H0_H0, R26.H0_H0 ;  /* 0x2000001a0f1a7232 */ /* 0x020fe40000000800 */
[----:B------:R-:W-:Y:S01]  /*3840*/  HADD2.F32 R14, -RZ, R25.H0_H0 ;  /* 0x20000019ff0e7230 */ /* 0x000fe20000004100 */
[----:B------:R-:W-:Y:S01]  /*3850*/  FMNMX3 R19, R19, R22, R20, !PT ;  /* 0x0000001613137276 */ /* 0x000fe20007800014 */
[----:B------:R-:W-:Y:S01]  /*3860*/  HADD2.F32 R27, -RZ, R27.H0_H0 ;  /* 0x2000001bff1b7230 */ /* 0x000fe20000004100 */
[----:B------:R-:W2:Y:S01]  /*3870*/  LDS.U16 R20, [R11+0x60] ;  /* 0x000060000b147984 */ /* 0x000ea20000000400 */
[----:B------:R-:W-:-:S03]  /*3880*/  HADD2.F32 R26, -RZ, R26.H0_H0 ;  /* 0x2000001aff1a7230 */ /* 0x000fc60000004100 */
[----:B------:R-:W3:Y:S01]  /*3890*/  LDS.U16 R22, [R11+0xe0] ;  /* 0x0000e0000b167984 */ /* 0x000ee20000000400 */
[----:B------:R-:W-:Y:S01]  /*38a0*/  FMNMX3 R19, R19, R14, R27, !PT ;  /* 0x0000000e13137276 */ /* 0x000fe2000780001b */
        /* <DEDUP_REMOVED lines=9> */
[----:B------:R-:W-:Y:S02]  /*3940*/  FMNMX3 R19, R19, R26, R20, !PT ;  /* 0x0000001a13137276 */ /* 0x000fe40007800014 */
[----:B------:R-:W-:Y:S02]  /*3950*/  HADD2.F32 R13, -RZ, R13.H0_H0 ;  /* 0x2000000dff0d7230 */ /* 0x000fe40000004100 */
[----:B------:R-:W-:-:S04]  /*3960*/  FMNMX3 R12, R19, R12, R21, !PT ;  /* 0x0000000c130c7276 */ /* 0x000fc80007800015 */
[----:B------:R-:W-:-:S05]  /*3970*/  FMNMX3 R13, R12, R13, R22, !PT ;  /* 0x0000000d0c0d7276 */ /* 0x000fca0007800016 */
[----:B------:R3:W-:Y:S01]  /*3980*/  STS [R10], R13 ;  /* 0x0000000d0a007388 */ /* 0x0007e20000000800 */
[----:B------:R-:W-:Y:S05]  /*3990*/  BRA `(.L_x_35) ;  /* 0x0000000c00847947 */ /* 0x000fea0003800000 */
.L_x_36:
[----:B------:R-:W-:-:S05]  /*39a0*/  IMAD.MOV.U32 R12, RZ, RZ, -0x6 ;  /* 0xfffffffaff0c7424 */ /* 0x000fca00078e00ff */
[----:B------:R-:W-:-:S05]  /*39b0*/  VIADDMNMX.U32 R12, R9, R12, 0x3, PT ;  /* 0x00000003090c7446 */ /* 0x000fca000380000c */
[----:B------:R-:W-:-:S04]  /*39c0*/  IMAD.SHL.U32 R14, R12, 0x4, RZ ;  /* 0x000000040c0e7824 */ /* 0x000fc800078e00ff */
[----:B------:R-:W2:Y:S02]  /*39d0*/  LDC R12, c[0x2][R14+0x1a8] ;  /* 0x00806a000e0c7b82 */ /* 0x000ea40000000800 */
[----:B--2---:R-:W-:-:S04]  /*39e0*/  SHF.R.S32.HI R13, RZ, 0x1f, R12 ;  /* 0x0000001fff0d7819 */ /* 0x004fc8000001140c */
.L_x_186:
[----:B------:R-:W-:Y:S05]  /*39f0*/  BRX R12 -0x3a00                                (*"BRANCH_TARGETS .L_x_187,.L_x_188,.L_x_189,.L_x_35"*) ;  /* 0xffffffc40c807949 */ /* 0x000fea000383ffff */
.L_x_189:
[----:B------:R-:W-:Y:S04]  /*3a00*/  LDS.U16 R23, [R11+-0x100] ;  /* 0xffff00000b177984 */ /* 0x000fe80000000400 */
[----:B------:R-:W2:Y:S04]  /*3a10*/  LDS.64 R14, [R4] ;  /* 0x00000000040e7984 */ /* 0x000ea80000000a00 */
[----:B------:R-:W3:Y:S04]  /*3a20*/  LDS.U16 R25, [R11+-0xe0] ;  /* 0xffff20000b197984 */ /* 0x000ee80000000400 */
[----:B------:R-:W4:Y:S04]  /*3a30*/  LDS.U16 R20, [R11+-0xc0] ;  /* 0xffff40000b147984 */ /* 0x000f280000000400 */
[----:B------:R-:W5:Y:S04]  /*3a40*/  LDS.U16 R22, [R11+-0xa0] ;  /* 0xffff60000b167984 */ /* 0x000f680000000400 */
[----:B------:R-:W-:Y:S04]  /*3a50*/  LDS.U16 R21, [R11+-0x80] ;  /* 0xffff80000b157984 */ /* 0x000fe80000000400 */
[----:B------:R-:W0:Y:S04]  /*3a60*/  LDS.64 R12, [R4+0x8] ;  /* 0x00000800040c7984 */ /* 0x000e280000000a00 */
[----:B------:R-:W-:Y:S01]  /*3a70*/  LDS.U16 R28, [R11+0xe0] ;  /* 0x0000e0000b1c7984 */ /* 0x000fe20000000400 */
[----:B--2---:R-:W-:-:S02]  /*3a80*/  HADD2 R23, R14.H0_H0, -R23.H0_H0 ;  /* 0xa00000170e177230 */ /* 0x004fc40000000800 */
[----:B---3--:R-:W-:Y:S02]  /*3a90*/  HADD2 R25, R14.H1_H1, -R25.H0_H0 ;  /* 0xa00000190e197230 */ /* 0x008fe40000000c00 */
[----:B------:R-:W-:Y:S02]  /*3aa0*/  HMUL2 R14, R23.H0_H0, R23.H0_H0 ;  /* 0x20000017170e7232 */ /* 0x000fe40000000800 */
[----:B------:R-:W2:Y:S01]  /*3ab0*/  LDS.U16 R23, [R11+-0x60] ;  /* 0xffffa0000b177984 */ /* 0x000ea20000000400 */
[----:B----4-:R-:W-:Y:S02]  /*3ac0*/  HADD2 R24, R15.H0_H0, -R20.H0_H0 ;  /* 0xa00000140f187230 */ /* 0x010fe40000000800 */
[----:B------:R-:W-:Y:S01]  /*3ad0*/  HMUL2 R25, R25.H0_H0, R25.H0_H0 ;  /* 0x2000001919197232 */ /* 0x000fe20000000800 */
[----:B------:R-:W3:Y:S01]  /*3ae0*/  LDS.U16 R20, [R11+-0x40] ;  /* 0xffffc0000b147984 */ /* 0x000ee20000000400 */
[----:B------:R-:W-:Y:S02]  /*3af0*/  HADD2.F32 R14, -RZ, R14.H0_H0 ;  /* 0x2000000eff0e7230 */ /* 0x000fe40000004100 */
[----:B------:R-:W-:-:S02]  /*3b00*/  HMUL2 R24, R24.H0_H0, R24.H0_H0 ;  /* 0x2000001818187232 */ /* 0x000fc40000000800 */
[----:B------:R-:W-:Y:S02]  /*3b10*/  HADD2.F32 R25, -RZ, R25.H0_H0 ;  /* 0x20000019ff197230 */ /* 0x000fe40000004100 */
[----:B-----5:R-:W-:Y:S02]  /*3b20*/  HADD2 R26, R15.H1_H1, -R22.H0_H0 ;  /* 0xa00000160f1a7230 */ /* 0x020fe40000000c00 */
[----:B-1----:R-:W-:Y:S01]  /*3b30*/  FADD R14, R19, R14 ;  /* 0x0000000e130e7221 */ /* 0x002fe20000000000 */
[----:B------:R-:W-:Y:S02]  /*3b40*/  HADD2.F32 R24, -RZ, R24.H0_H0 ;  /* 0x20000018ff187230 */ /* 0x000fe40000004100 */
[----:B0-----:R-:W-:Y:S01]  /*3b50*/  HADD2 R22, R12.H0_H0, -R21.H0_H0 ;  /* 0xa00000150c167230 */ /* 0x001fe20000000800 */
[----:B------:R-:W-:Y:S01]  /*3b60*/  LDS.U16 R19, [R11] ;  /* 0x000000000b137984 */ /* 0x000fe20000000400 */
[----:B------:R-:W-:Y:S01]  /*3b70*/  FADD R25, R14, R25 ;  /* 0x000000190e197221 */ /* 0x000fe20000000000 */
[----:B------:R-:W-:-:S02]  /*3b80*/  HMUL2 R26, R26.H0_H0, R26.H0_H0 ;  /* 0x2000001a1a1a7232 */ /* 0x000fc40000000800 */
[----:B------:R-:W0:Y:S01]  /*3b90*/  LDS.64 R14, [R4+0x10] ;  /* 0x00001000040e7984 */ /* 0x000e220000000a00 */
[----:B------:R-:W-:Y:S01]  /*3ba0*/  FADD R25, R25, R24 ;  /* 0x0000001819197221 */ /* 0x000fe20000000000 */
[----:B------:R-:W-:Y:S02]  /*3bb0*/  HMUL2 R22, R22.H0_H0, R22.H0_H0 ;  /* 0x2000001616167232 */ /* 0x000fe40000000800 */
[----:B------:R-:W-:Y:S01]  /*3bc0*/  HADD2.F32 R26, -RZ, R26.H0_H0 ;  /* 0x2000001aff1a7230 */ /* 0x000fe20000004100 */
[----:B------:R-:W1:Y:S02]  /*3bd0*/  LDS.U16 R24, [R11+-0x20] ;  /* 0xffffe0000b187984 */ /* 0x000e640000000400 */
[----:B------:R-:W-:Y:S02]  /*3be0*/  HADD2.F32 R22, -RZ, R22.H0_H0 ;  /* 0x20000016ff167230 */ /* 0x000fe40000004100 */
[----:B------:R-:W4:Y:S01]  /*3bf0*/  LDS.U16 R21, [R11+0x20] ;  /* 0x000020000b157984 */ /* 0x000f220000000400 */
[----:B------:R-:W-:-:S04]  /*3c00*/  FADD R25, R25, R26 ;  /* 0x0000001a19197221 */ /* 0x000fc80000000000 */
[----:B------:R-:W-:Y:S02]  /*3c10*/  FADD R22, R25, R22 ;  /* 0x0000001619167221 */ /* 0x000fe40000000000 */
[----:B------:R-:W-:Y:S01]  /*3c20*/  LDS.U16 R25, [R11+0x80] ;  /* 0x000080000b197984 */ /* 0x000fe20000000400 */
[----:B--2---:R-:W-:-:S04]  /*3c30*/  HADD2 R23, R12.H1_H1, -R23.H0_H0 ;  /* 0xa00000170c177230 */ /* 0x004fc80000000c00 */
[----:B------:R-:W-:Y:S02]  /*3c40*/  HMUL2 R23, R23.H0_H0, R23.H0_H0 ;  /* 0x2000001717177232 */ /* 0x000fe40000000800 */
[----:B---3--:R-:W-:-:S03]  /*3c50*/  HADD2 R20, R13.H0_H0, -R20.H0_H0 ;  /* 0xa00000140d147230 */ /* 0x008fc60000000800 */
[----:B------:R-:W-:Y:S02]  /*3c60*/  HADD2.F32 R23, -RZ, R23.H0_H0 ;  /* 0x20000017ff177230 */ /* 0x000fe40000004100 */
[----:B------:R-:W-:-:S03]  /*3c70*/  HMUL2 R20, R20.H0_H0, R20.H0_H0 ;  /* 0x2000001414147232 */ /* 0x000fc60000000800 */
[----:B------:R-:W-:Y:S02]  /*3c80*/  FADD R23, R22, R23 ;  /* 0x0000001716177221 */ /* 0x000fe40000000000 */
[----:B------:R-:W-:Y:S01]  /*3c90*/  HADD2.F32 R20, -RZ, R20.H0_H0 ;  /* 0x20000014ff147230 */ /* 0x000fe20000004100 */
[----:B------:R-:W2:Y:S01]  /*3ca0*/  LDS.U16 R22, [R11+0x40] ;  /* 0x000040000b167984 */ /* 0x000ea20000000400 */
[----:B0-----:R-:W-:-:S03]  /*3cb0*/  HADD2 R19, R14.H0_H0, -R19.H0_H0 ;  /* 0xa00000130e137230 */ /* 0x001fc60000000800 */
[----:B------:R-:W-:Y:S01]  /*3cc0*/  FADD R23, R23, R20 ;  /* 0x0000001417177221 */ /* 0x000fe20000000000 */
[----:B-1----:R-:W-:Y:S01]  /*3cd0*/  HADD2 R24, R13.H1_H1, -R24.H0_H0 ;  /* 0xa00000180d187230 */ /* 0x002fe20000000c00 */
[----:B------:R-:W0:Y:S01]  /*3ce0*/  LDS.U16 R20, [R11+0x60] ;  /* 0x000060000b147984 */ /* 0x000e220000000400 */
[----:B------:R-:W-:Y:S02]  /*3cf0*/  HMUL2 R19, R19.H0_H0, R19.H0_H0 ;  /* 0x2000001313137232 */ /* 0x000fe40000000800 */
[----:B----4-:R-:W-:Y:S01]  /*3d00*/  HADD2 R26, R14.H1_H1, -R21.H0_H0 ;  /* 0xa00000150e1a7230 */ /* 0x010fe20000000c00 */
[----:B------:R-:W1:Y:S01]  /*3d10*/  LDS.64 R12, [R4+0x18] ;  /* 0x00001800040c7984 */ /* 0x000e620000000a00 */
[----:B------:R-:W-:Y:S02]  /*3d20*/  HMUL2 R24, R24.H0_H0, R24.H0_H0 ;  /* 0x2000001818187232 */ /* 0x000fe40000000800 */
[----:B------:R-:W-:Y:S01]  /*3d30*/  HMUL2 R26, R26.H0_H0, R26.H0_H0 ;  /* 0x2000001a1a1a7232 */ /* 0x000fe20000000800 */
[----:B------:R-:W3:Y:S02]  /*3d40*/  LDS.U16 R21, [R11+0xa0] ;  /* 0x0000a0000b157984 */ /* 0x000ee40000000400 */
[----:B------:R-:W-:-:S02]  /*3d50*/  HADD2.F32 R24, -RZ, R24.H0_H0 ;  /* 0x20000018ff187230 */ /* 0x000fc40000004100 */
[----:B------:R-:W4:Y:S03]  /*3d60*/  LDS.U16 R14, [R11+0xc0] ;  /* 0x0000c0000b0e7984 */ /* 0x000f260000000400 */
[----:B------:R-:W-:Y:S01]  /*3d70*/  FADD R23, R23, R24 ;  /* 0x0000001817177221 */ /* 0x000fe20000000000 */
[C---:B--2---:R-:W-:Y:S02]  /*3d80*/  HADD2 R24, R15.reuse.H0_H0, -R22.H0_H0 ;  /* 0xa00000160f187230 */ /* 0x044fe40000000800 */
[----:B------:R-:W-:Y:S02]  /*3d90*/  HADD2.F32 R22, -RZ, R19.H0_H0 ;  /* 0x20000013ff167230 */ /* 0x000fe40000004100 */
[----:B------:R-:W-:Y:S02]  /*3da0*/  HMUL2 R24, R24.H0_H0, R24.H0_H0 ;  /* 0x2000001818187232 */ /* 0x000fe40000000800 */
[----:B0-----:R-:W-:-:S02]  /*3db0*/  HADD2 R20, R15.H1_H1, -R20.H0_H0 ;  /* 0xa00000140f147230 */ /* 0x001fc40000000c00 */
[----:B------:R-:W-:Y:S02]  /*3dc0*/  HADD2.F32 R15, -RZ, R26.H0_H0 ;  /* 0x2000001aff0f7230 */ /* 0x000fe40000004100 */
[----:B------:R-:W-:Y:S01]  /*3dd0*/  FADD R22, R23, R22 ;  /* 0x0000001617167221 */ /* 0x000fe20000000000 */
[----:B------:R-:W-:Y:S02]  /*3de0*/  HADD2.F32 R24, -RZ, R24.H0_H0 ;  /* 0x20000018ff187230 */ /* 0x000fe40000004100 */
[----:B-1----:R-:W-:Y:S02]  /*3df0*/  HADD2 R25, R12.H0_H0, -R25.H0_H0 ;  /* 0xa00000190c197230 */ /* 0x002fe40000000800 */
[----:B------:R-:W-:Y:S02]  /*3e00*/  HMUL2 R20, R20.H0_H0, R20.H0_H0 ;  /* 0x2000001414147232 */ /* 0x000fe40000000800 */
[----:B------:R-:W-:Y:S01]  /*3e10*/  FADD R15, R22, R15 ;  /* 0x0000000f160f7221 */ /* 0x000fe20000000000 */
[----:B------:R-:W-:-:S02]  /*3e20*/  HMUL2 R25, R25.H0_H0, R25.H0_H0 ;  /* 0x2000001919197232 */ /* 0x000fc40000000800 */
[----:B---3--:R-:W-:Y:S02]  /*3e30*/  HADD2 R21, R12.H1_H1, -R21.H0_H0 ;  /* 0xa00000150c157230 */ /* 0x008fe40000000c00 */
[----:B------:R-:W-:Y:S02]  /*3e40*/  HADD2.F32 R20, -RZ, R20.H0_H0 ;  /* 0x20000014ff147230 */ /* 0x000fe40000004100 */
[----:B------:R-:W-:Y:S01]  /*3e50*/  FADD R15, R15, R24 ;  /* 0x000000180f0f7221 */ /* 0x000fe20000000000 */
[----:B----4-:R-:W-:Y:S02]  /*3e60*/  HADD2 R14, R13.H0_H0, -R14.H0_H0 ;  /* 0xa000000e0d0e7230 */ /* 0x010fe40000000800 */
[----:B------:R-:W-:Y:S02]  /*3e70*/  HADD2.F32 R12, -RZ, R25.H0_H0 ;  /* 0x20000019ff0c7230 */ /* 0x000fe40000004100 */
[----:B------:R-:W-:Y:S02]  /*3e80*/  HMUL2 R21, R21.H0_H0, R21.H0_H0 ;  /* 0x2000001515157232 */ /* 0x000fe40000000800 */
[----:B------:R-:W-:Y:S01]  /*3e90*/  FADD R15, R15, R20 ;  /* 0x000000140f0f7221 */ /* 0x000fe20000000000 */
[----:B------:R-:W-:-:S02]  /*3ea0*/  HMUL2 R14, R14.H0_H0, R14.H0_H0 ;  /* 0x2000000e0e0e7232 */ /* 0x000fc40000000800 */
[----:B------:R-:W-:Y:S02]  /*3eb0*/  HADD2 R28, R13.H1_H1, -R28.H0_H0 ;  /* 0xa000001c0d1c7230 */ /* 0x000fe40000000c00 */
[----:B------:R-:W-:Y:S02]  /*3ec0*/  HADD2.F32 R21, -RZ, R21.H0_H0 ;  /* 0x20000015ff157230 */ /* 0x000fe40000004100 */
[----:B------:R-:W-:Y:S01]  /*3ed0*/  FADD R12, R15, R12 ;  /* 0x0000000c0f0c7221 */ /* 0x000fe20000000000 */
[----:B------:R-:W-:Y:S02]  /*3ee0*/  HADD2.F32 R11, -RZ, R14.H0_H0 ;  /* 0x2000000eff0b7230 */ /* 0x000fe40000004100 */
[----:B------:R-:W-:Y:S02]  /*3ef0*/  HMUL2 R28, R28.H0_H0, R28.H0_H0 ;  /* 0x2000001c1c1c7232 */ /* 0x000fe40000000800 */
[----:B------:R-:W-:-:S03]  /*3f00*/  FADD R12, R12, R21 ;  /* 0x000000150c0c7221 */ /* 0x000fc60000000000 */
[----:B------:R-:W-:Y:S02]  /*3f10*/  HADD2.F32 R28, -RZ, R28.H0_H0 ;  /* 0x2000001cff1c7230 */ /* 0x000fe40000004100 */
[----:B------:R-:W-:-:S04]  /*3f20*/  FADD R11, R12, R11 ;  /* 0x0000000b0c0b7221 */ /* 0x000fc80000000000 */
[----:B------:R-:W-:-:S05]  /*3f30*/  FADD R11, R11, R28 ;  /* 0x0000001c0b0b7221 */ /* 0x000fca0000000000 */
[----:B------:R0:W-:Y:S01]  /*3f40*/  STS [R10], R11 ;  /* 0x0000000b0a007388 */ /* 0x0001e20000000800 */
[----:B------:R-:W-:Y:S05]  /*3f50*/  BRA `(.L_x_35) ;  /* 0x0000000800147947 */ /* 0x000fea0003800000 */
.L_x_187:
        /* <DEDUP_REMOVED lines=9> */
[----:B--2---:R-:W-:-:S03]  /*3ff0*/  HMNMX2 R20, R14.H0_H0, R13.H0_H0, !PT ;  /* 0x2000000d0e147240 */ /* 0x004fc60007800800 */
[----:B------:R-:W2:Y:S01]  /*4000*/  LDS.64 R12, [R4+0x8] ;  /* 0x00000800040c7984 */ /* 0x000ea20000000a00 */
[----:B---3--:R-:W-:Y:S01]  /*4010*/  HMNMX2 R14, R14.H1_H1, R21.H0_H0, !PT ;  /* 0x200000150e0e7240 */ /* 0x008fe20007800c00 */
[----:B------:R-:W-:Y:S02]  /*4020*/  HADD2.F32 R20, -RZ, R20.H0_H0 ;  /* 0x20000014ff147230 */ /* 0x000fe40000004100 */
[----:B------:R-:W3:Y:S01]  /*4030*/  LDS.U16 R21, [R11+-0x80] ;  /* 0xffff80000b157984 */ /* 0x000ee20000000400 */
[C---:B----4-:R-:W-:Y:S01]  /*4040*/  HMNMX2 R26, R15.reuse.H0_H0, R26.H0_H0, !PT ;  /* 0x2000001a0f1a7240 */ /* 0x050fe20007800800 */
[----:B------:R-:W-:Y:S01]  /*4050*/  HADD2.F32 R14, -RZ, R14.H0_H0 ;  /* 0x2000000eff0e7230 */ /* 0x000fe20000004100 */
[----:B-----5:R-:W-:-:S03]  /*4060*/  HMNMX2 R24, R15.H1_H1, R24.H0_H0, !PT ;  /* 0x200000180f187240 */ /* 0x020fc60007800c00 */
[----:B------:R-:W-:Y:S01]  /*4070*/  HADD2.F32 R26, -RZ, R26.H0_H0 ;  /* 0x2000001aff1a7230 */ /* 0x000fe20000004100 */
[----:B-1----:R-:W-:Y:S02]  /*4080*/  FMNMX3 R19, R19, R20, R14, PT ;  /* 0x0000001413137276 */ /* 0x002fe4000380000e */
[----:B------:R-:W1:Y:S01]  /*4090*/  LDS.U16 R20, [R11+-0x20] ;  /* 0xffffe0000b147984 */ /* 0x000e620000000400 */
[----:B------:R-:W-:-:S03]  /*40a0*/  HADD2.F32 R24, -RZ, R24.H0_H0 ;  /* 0x20000018ff187230 */ /* 0x000fc60000004100 */
[----:B------:R-:W4:Y:S02]  /*40b0*/  LDS.64 R14, [R4+0x10] ;  /* 0x00001000040e7984 */ /* 0x000f240000000a00 */
[----:B------:R-:W-:Y:S02]  /*40c0*/  FMNMX3 R19, R19, R26, R24, PT ;  /* 0x0000001a13137276 */ /* 0x000fe40003800018 */
[----:B------:R-:W5:Y:S04]  /*40d0*/  LDS.U16 R26, [R11+0x40] ;  /* 0x000040000b1a7984 */ /* 0x000f680000000400 */
[----:B------:R-:W-:Y:S01]  /*40e0*/  LDS.U16 R24, [R11+0xc0] ;  /* 0x0000c0000b187984 */ /* 0x000fe20000000400 */
[----:B--2---:R-:W-:Y:S02]  /*40f0*/  HMNMX2 R23, R12.H1_H1, R23.H0_H0, !PT ;  /* 0x200000170c177240 */ /* 0x004fe40007800c00 */
[----:B------:R-:W-:-:S02]  /*4100*/  HMNMX2 R22, R13.H0_H0, R22.H0_H0, !PT ;  /* 0x200000160d167240 */ /* 0x000fc40007800800 */
[----:B---3--:R-:W-:Y:S01]  /*4110*/  HMNMX2 R21, R12.H0_H0, R21.H0_H0, !PT ;  /* 0x200000150c157240 */ /* 0x008fe20007800800 */
[----:B------:R-:W-:Y:S02]  /*4120*/  HADD2.F32 R23, -RZ, R23.H0_H0 ;  /* 0x20000017ff177230 */ /* 0x000fe40000004100 */
[----:B------:R-:W-:Y:S02]  /*4130*/  HADD2.F32 R22, -RZ, R22.H0_H0 ;  /* 0x20000016ff167230 */ /* 0x000fe40000004100 */
[----:B------:R-:W-:Y:S02]  /*4140*/  HADD2.F32 R12, -RZ, R21.H0_H0 ;  /* 0x20000015ff0c7230 */ /* 0x000fe40000004100 */
[----:B------:R-:W-:Y:S01]  /*4150*/  LDS.U16 R21, [R11+0xa0] ;  /* 0x0000a0000b157984 */ /* 0x000fe20000000400 */
[----:B-1----:R-:W-:Y:S02]  /*4160*/  HMNMX2 R20, R13.H1_H1, R20.H0_H0, !PT ;  /* 0x200000140d147240 */ /* 0x002fe40007800c00 */
[----:B------:R-:W-:-:S02]  /*4170*/  FMNMX3 R19, R19, R12, R23, PT ;  /* 0x0000000c13137276 */ /* 0x000fc40003800017 */
[----:B------:R-:W-:Y:S01]  /*4180*/  LDS.U16 R23, [R11+0x80] ;  /* 0x000080000b177984 */ /* 0x000fe20000000400 */
[----:B------:R-:W-:Y:S01]  /*4190*/  HADD2.F32 R20, -RZ, R20.H0_H0 ;  /* 0x20000014ff147230 */ /* 0x000fe20000004100 */
[C---:B----4-:R-:W-:Y:S02]  /*41a0*/  HMNMX2 R25, R14.reuse.H0_H0, R25.H0_H0, !PT ;  /* 0x200000190e197240 */ /* 0x050fe40007800800 */
[----:B------:R-:W1:Y:S01]  /*41b0*/  LDS.64 R12, [R4+0x18] ;  /* 0x00001800040c7984 */ /* 0x000e620000000a00 */
[----:B------:R-:W-:Y:S02]  /*41c0*/  HMNMX2 R27, R14.H1_H1, R27.H0_H0, !PT ;  /* 0x2000001b0e1b7240 */ /* 0x000fe40007800c00 */
[----:B------:R-:W-:Y:S01]  /*41d0*/  FMNMX3 R19, R19, R22, R20, PT ;  /* 0x0000001613137276 */ /* 0x000fe20003800014 */
[----:B------:R-:W-:Y:S01]  /*41e0*/  HADD2.F32 R14, -RZ, R25.H0_H0 ;  /* 0x20000019ff0e7230 */ /* 0x000fe20000004100 */
[----:B------:R-:W2:Y:S01]  /*41f0*/  LDS.U16 R20, [R11+0x60] ;  /* 0x000060000b147984 */ /* 0x000ea20000000400 */
[----:B-----5:R-:W-:Y:S01]  /*4200*/  HMNMX2 R26, R15.H0_H0, R26.H0_H0, !PT ;  /* 0x2000001a0f1a7240 */ /* 0x020fe20007800800 */
[----:B------:R-:W-:-:S02]  /*4210*/  HADD2.F32 R27, -RZ, R27.H0_H0 ;  /* 0x2000001bff1b7230 */ /* 0x000fc40000004100 */
[----:B------:R-:W3:Y:S02]  /*4220*/  LDS.U16 R22, [R11+0xe0] ;  /* 0x0000e0000b167984 */ /* 0x000ee40000000400 */
[----:B------:R-:W-:Y:S01]  /*4230*/  HADD2.F32 R26, -RZ, R26.H0_H0 ;  /* 0x2000001aff1a7230 */ /* 0x000fe20000004100 */
[----:B------:R-:W-:Y:S02]  /*4240*/  FMNMX3 R19, R19, R14, R27, PT ;  /* 0x0000000e13137276 */ /* 0x000fe4000380001b */
[C---:B-1----:R-:W-:Y:S02]  /*4250*/  HMNMX2 R23, R12.reuse.H0_H0, R23.H0_H0, !PT ;  /* 0x200000170c177240 */ /* 0x042fe40007800800 */
[----:B------:R-:W-:Y:S02]  /*4260*/  HMNMX2 R21, R12.H1_H1, R21.H0_H0, !PT ;  /* 0x200000150c157240 */ /* 0x000fe40007800c00 */
[----:B--2---:R-:W-:Y:S01]  /*4270*/  HMNMX2 R20, R15.H1_H1, R20.H0_H0, !PT ;  /* 0x200000140f147240 */ /* 0x004fe20007800c00 */
[----:B------:R-:W-:-:S02]  /*4280*/  HADD2.F32 R12, -RZ, R23.H0_H0 ;  /* 0x20000017ff0c7230 */ /* 0x000fc40000004100 */
[----:B------:R-:W-:Y:S01]  /*4290*/  HADD2.F32 R21, -RZ, R21.H0_H0 ;  /* 0x20000015ff157230 */ /* 0x000fe20000004100 */
[C---:B---3--:R-:W-:Y:S01]  /*42a0*/  HMNMX2 R22, R13.reuse.H1_H1, R22.H0_H0, !PT ;  /* 0x200000160d167240 */ /* 0x048fe20007800c00 */
[----:B------:R-:W-:Y:S01]  /*42b0*/  HADD2.F32 R20, -RZ, R20.H0_H0 ;  /* 0x20000014ff147230 */ /* 0x000fe20000004100 */
[----:B------:R-:W-:-:S03]  /*42c0*/  HMNMX2 R13, R13.H0_H0, R24.H0_H0, !PT ;  /* 0x200000180d0d7240 */ /* 0x000fc60007800800 */
[----:B------:R-:W-:Y:S01]  /*42d0*/  HADD2.F32 R22, -RZ, R22.H0_H0 ;  /* 0x20000016ff167230 */ /* 0x000fe20000004100 */
[----:B------:R-:W-:Y:S01]  /*42e0*/  FMNMX3 R19, R19, R26, R20, PT ;  /* 0x0000001a13137276 */ /* 0x000fe20003800014 */
[----:B------:R-:W-:-:S03]  /*42f0*/  HADD2.F32 R13, -RZ, R13.H0_H0 ;  /* 0x2000000dff0d7230 */ /* 0x000fc60000004100 */
[----:B------:R-:W-:-:S04]  /*4300*/  FMNMX3 R12, R19, R12, R21, PT ;  /* 0x0000000c130c7276 */ /* 0x000fc80003800015 */
[----:B------:R-:W-:-:S05]  /*4310*/  FMNMX3 R13, R12, R13, R22, PT ;  /* 0x0000000d0c0d7276 */ /* 0x000fca0003800016 */
[----:B------:R4:W-:Y:S01]  /*4320*/  STS [R10], R13 ;  /* 0x0000000d0a007388 */ /* 0x0009e20000000800 */
[----:B------:R-:W-:Y:S05]  /*4330*/  BRA `(.L_x_35) ;  /* 0x00000004001c7947 */ /* 0x000fea0003800000 */
.L_x_188:
[----:B------:R-:W-:Y:S04]  /*4340*/  LDS.64 R14, [R4+0x18] ;  /* 0x00001800040e7984 */ /* 0x000fe80000000a00 */
[----:B------:R-:W2:Y:S04]  /*4350*/  LDS.U16 R21, [R11+0xa0] ;  /* 0x0000a0000b157984 */ /* 0x000ea80000000400 */
[----:B------:R-:W3:Y:S04]  /*4360*/  LDS.U16 R20, [R11+0xc0] ;  /* 0x0000c0000b147984 */ /* 0x000ee80000000400 */
[----:B------:R-:W4:Y:S04]  /*4370*/  LDS.U16 R22, [R11+0xe0] ;  /* 0x0000e0000b167984 */ /* 0x000f280000000400 */
[----:B------:R-:W5:Y:S04]  /*4380*/  LDS.U16 R25, [R11+0x80] ;  /* 0x000080000b197984 */ /* 0x000f680000000400 */
[----:B------:R-:W-:Y:S04]  /*4390*/  LDS.U16 R24, [R11+0x60] ;  /* 0x000060000b187984 */ /* 0x000fe80000000400 */
[----:B------:R-:W0:Y:S04]  /*43a0*/  LDS.64 R12, [R4+0x10] ;  /* 0x00001000040c7984 */ /* 0x000e280000000a00 */
[----:B------:R-:W1:Y:S04]  /*43b0*/  LDS.U16 R26, [R11+0x40] ;  /* 0x000040000b1a7984 */ /* 0x000e680000000400 */
[----:B------:R-:W1:Y:S01]  /*43c0*/  LDS.U16 R23, [R11+0x20] ;  /* 0x000020000b177984 */ /* 0x000e620000000400 */
[----:B--2---:R-:W-:-:S02]  /*43d0*/  PRMT R21, R14, 0x5432, R21 ;  /* 0x000054320e157816 */ /* 0x004fc40000000015 */
[----:B---3--:R-:W-:-:S03]  /*43e0*/  PRMT R20, R15, 0x5410, R20 ;  /* 0x000054100f147816 */ /* 0x008fc60000000014 */
[----:B------:R-:W-:Y:S02]  /*43f0*/  HSETP2.GT.AND P2, P1, R21, RZ.H0_H0, PT ;  /* 0x200000ff15007234 */ /* 0x000fe40003944000 */
[----:B----4-:R-:W-:Y:S01]  /*4400*/  HSETP2.GT.AND P0, PT, R22.H0_H0, RZ.H0_H0, PT ;  /* 0x200000ff16007234 */ /* 0x010fe20003f04800 */
[----:B------:R-:W2:Y:S01]  /*4410*/  LDS.U16 R21, [R11] ;  /* 0x000000000b157984 */ /* 0x000ea20000000400 */
[----:B------:R-:W-:Y:S02]  /*4420*/  HSETP2.GT.AND P4, P3, R20, RZ.H0_H0, PT ;  /* 0x200000ff14007234 */ /* 0x000fe40003b84000 */
[----:B-----5:R-:W-:Y:S01]  /*4430*/  PRMT R14, R14, 0x5410, R25 ;  /* 0x000054100e0e7816 */ /* 0x020fe20000000019 */
[----:B------:R-:W-:Y:S01]  /*4440*/  LDS.U16 R22, [R11+-0x20] ;  /* 0xffffe0000b167984 */ /* 0x000fe20000000400 */
[----:B------:R-:W-:-:S03]  /*4450*/  HSETP2.GT.AND P0, PT, R15.H1_H1, RZ.H0_H0, P0 ;  /* 0x200000ff0f007234 */ /* 0x000fc60000704c00 */
[----:B------:R-:W-:Y:S01]  /*4460*/  HSETP2.GT.AND P5, P6, R14, RZ.H0_H0, PT ;  /* 0x200000ff0e007234 */ /* 0x000fe20003ea4000 */
[----:B------:R-:W-:Y:S01]  /*4470*/  LDS.U16 R25, [R11+-0x80] ;  /* 0xffff80000b197984 */ /* 0x000fe20000000400 */
[----:B------:R-:W-:Y:S02]  /*4480*/  FSEL R20, RZ, 1, !P0 ;  /* 0x3f800000ff147808 */ /* 0x000fe40004000000 */
[C---:B0-----:R-:W-:Y:S01]  /*4490*/  PRMT R24, R13.reuse, 0x5432, R24 ;  /* 0x000054320d187816 */ /* 0x041fe20000000018 */
[----:B------:R-:W0:Y:S01]  /*44a0*/  LDS.64 R14, [R4+0x8] ;  /* 0x00000800040e7984 */ /* 0x000e220000000a00 */
[----:B------:R-:W-:Y:S02]  /*44b0*/  @P4 FSEL R20, R20, 1, !P3 ;  /* 0x3f80000014144808 */ /* 0x000fe40005800000 */
[----:B-1----:R-:W-:Y:S02]  /*44c0*/  PRMT R13, R13, 0x5410, R26 ;  /* 0x000054100d0d7816 */ /* 0x002fe4000000001a */
[----:B------:R-:W-:Y:S01]  /*44d0*/  HSETP2.GT.AND P3, P0, R24, RZ.H0_H0, PT ;  /* 0x200000ff18007234 */ /* 0x000fe20003864000 */
[----:B------:R-:W-:Y:S01]  /*44e0*/  LDS.U16 R26, [R11+-0xa0] ;  /* 0xffff60000b1a7984 */ /* 0x000fe20000000400 */
[----:B------:R-:W-:-:S02]  /*44f0*/  @P2 FSEL R20, R20, 1, !P1 ;  /* 0x3f80000014142808 */ /* 0x000fc40004800000 */
[----:B------:R-:W-:Y:S01]  /*4500*/  HSETP2.GT.AND P1, P2, R13, RZ.H0_H0, PT ;  /* 0x200000ff0d007234 */ /* 0x000fe20003a24000 */
[----:B------:R-:W1:Y:S01]  /*4510*/  LDS.U16 R24, [R11+-0x40] ;  /* 0xffffc0000b187984 */ /* 0x000e620000000400 */
[----:B------:R-:W-:Y:S02]  /*4520*/  PRMT R13, R12, 0x5432, R23 ;  /* 0x000054320c0d7816 */ /* 0x000fe40000000017 */
[----:B------:R-:W-:Y:S01]  /*4530*/  @P5 FSEL R20, R20, 1, !P6 ;  /* 0x3f80000014145808 */ /* 0x000fe20007000000 */
[----:B------:R-:W3:Y:S02]  /*4540*/  LDS.U16 R23, [R11+-0x60] ;  /* 0xffffa0000b177984 */ /* 0x000ee40000000400 */
[----:B------:R-:W-:Y:S02]  /*4550*/  HSETP2.GT.AND P5, P4, R13, RZ.H0_H0, PT ;  /* 0x200000ff0d007234 */ /* 0x000fe40003ca4000 */
[----:B------:R-:W-:-:S04]  /*4560*/  @P3 FSEL R20, R20, 1, !P0 ;  /* 0x3f80000014143808 */ /* 0x000fc80004000000 */
[----:B------:R-:W-:Y:S02]  /*4570*/  @P1 FSEL R20, R20, 1, !P2 ;  /* 0x3f80000014141808 */ /* 0x000fe40005000000 */
[----:B--2---:R-:W-:Y:S02]  /*4580*/  PRMT R12, R12, 0x5410, R21 ;  /* 0x000054100c0c7816 */ /* 0x004fe40000000015 */
[----:B------:R-:W-:Y:S03]  /*4590*/  LDS.U16 R21, [R11+-0xe0] ;  /* 0xffff20000b157984 */ /* 0x000fe60000000400 */
[----:B------:R-:W-:Y:S02]  /*45a0*/  @P5 FSEL R20, R20, 1, !P4 ;  /* 0x3f80000014145808 */ /* 0x000fe40006000000 */
[----:B------:R-:W-:Y:S02]  /*45b0*/  HSETP2.GT.AND P0, P3, R12, RZ.H0_H0, PT ;  /* 0x200000ff0c007234 */ /* 0x000fe40003b04000 */
[----:B------:R-:W2:Y:S01]  /*45c0*/  LDS.64 R12, [R4] ;  /* 0x00000000040c7984 */ /* 0x000ea20000000a00 */
[----:B0-----:R-:W-:-:S05]  /*45d0*/  PRMT R22, R15, 0x5432, R22 ;  /* 0x000054320f167816 */ /* 0x001fca0000000016 */
[----:B------:R-:W-:Y:S02]  /*45e0*/  HSETP2.GT.AND P2, P1, R22, RZ.H0_H0, PT ;  /* 0x200000ff16007234 */ /* 0x000fe40003944000 */
[----:B------:R-:W0:Y:S03]  /*45f0*/  LDS.U16 R22, [R11+-0xc0] ;  /* 0xffff40000b167984 */ /* 0x000e260000000400 */
[----:B------:R-:W-:Y:S02]  /*4600*/  @P0 FSEL R20, R20, 1, !P3 ;  /* 0x3f80000014140808 */ /* 0x000fe40005800000 */
[----:B-1----:R-:W-:Y:S02]  /*4610*/  PRMT R24, R15, 0x5410, R24 ;  /* 0x000054100f187816 */ /* 0x002fe40000000018 */
[----:B------:R-:W1:Y:S01]  /*4620*/  LDS.U16 R15, [R11+-0x100] ;  /* 0xffff00000b0f7984 */ /* 0x000e620000000400 */
[----:B---3--:R-:W-:-:S02]  /*4630*/  PRMT R23, R14, 0x5432, R23 ;  /* 0x000054320e177816 */ /* 0x008fc40000000017 */
[----:B------:R-:W-:Y:S02]  /*4640*/  HSETP2.GT.AND P4, P5, R24, RZ.H0_H0, PT ;  /* 0x200000ff18007234 */ /* 0x000fe40003d84000 */
[----:B------:R-:W-:Y:S02]  /*4650*/  PRMT R14, R14, 0x5410, R25 ;  /* 0x000054100e0e7816 */ /* 0x000fe40000000019 */
[----:B------:R-:W-:Y:S02]  /*4660*/  HSETP2.GT.AND P3, P0, R23, RZ.H0_H0, PT ;  /* 0x200000ff17007234 */ /* 0x000fe40003864000 */
[----:B------:R-:W-:Y:S02]  /*4670*/  @P2 FSEL R20, R20, 1, !P1 ;  /* 0x3f80000014142808 */ /* 0x000fe40004800000 */
[----:B------:R-:W-:-:S05]  /*4680*/  HSETP2.GT.AND P1, P2, R14, RZ.H0_H0, PT ;  /* 0x200000ff0e007234 */ /* 0x000fca0003a24000 */
[----:B------:R-:W-:-:S04]  /*4690*/  @P4 FSEL R20, R20, 1, !P5 ;  /* 0x3f80000014144808 */ /* 0x000fc80006800000 */
[----:B------:R-:W-:Y:S02]  /*46a0*/  @P3 FSEL R20, R20, 1, !P0 ;  /* 0x3f80000014143808 */ /* 0x000fe40004000000 */
[----:B--2---:R-:W-:Y:S02]  /*46b0*/  PRMT R26, R13, 0x5432, R26 ;  /* 0x000054320d1a7816 */ /* 0x004fe4000000001a */
[----:B------:R-:W-:Y:S02]  /*46c0*/  PRMT R21, R12, 0x5432, R21 ;  /* 0x000054320c157816 */ /* 0x000fe40000000015 */
[----:B------:R-:W-:Y:S02]  /*46d0*/  @P1 FSEL R20, R20, 1, !P2 ;  /* 0x3f80000014141808 */ /* 0x000fe40005000000 */
[----:B------:R-:W-:Y:S02]  /*46e0*/  HSETP2.GT.AND P5, P4, R26, RZ.H0_H0, PT ;  /* 0x200000ff1a007234 */ /* 0x000fe40003ca4000 */
[----:B------:R-:W-:-:S02]  /*46f0*/  HSETP2.GT.AND P2, P1, R21, RZ.H0_H0, PT ;  /* 0x200000ff15007234 */ /* 0x000fc40003944000 */
[----:B0-----:R-:W-:-:S05]  /*4700*/  PRMT R13, R13, 0x5410, R22 ;  /* 0x000054100d0d7816 */ /* 0x001fca0000000016 */
[----:B------:R-:W-:Y:S02]  /*4710*/  HSETP2.GT.AND P0, P3, R13, RZ.H0_H0, PT ;  /* 0x200000ff0d007234 */ /* 0x000fe40003b04000 */
[----:B-1----:R-:W-:Y:S02]  /*4720*/  PRMT R12, R12, 0x5410, R15 ;  /* 0x000054100c0c7816 */ /* 0x002fe4000000000f */
[----:B------:R-:W-:-:S03]  /*4730*/  @P5 FSEL R20, R20, 1, !P4 ;  /* 0x3f80000014145808 */ /* 0x000fc60006000000 */
[----:B------:R-:W-:-:S06]  /*4740*/  HSETP2.GT.AND P4, P5, R12, RZ.H0_H0, PT ;  /* 0x200000ff0c007234 */ /* 0x000fcc0003d84000 */
[----:B------:R-:W-:Y:S02]  /*4750*/  @P0 FSEL R20, R20, 1, !P3 ;  /* 0x3f80000014140808 */ /* 0x000fe40005800000 */
[----:B------:R-:W-:Y:S02]  /*4760*/  FSETP.GT.AND P0, PT, R19, RZ, PT ;  /* 0x000000ff1300720b */ /* 0x000fe40003f04000 */
[----:B------:R-:W-:-:S04]  /*4770*/  @P2 FSEL R20, R20, 1, !P1 ;  /* 0x3f80000014142808 */ /* 0x000fc80004800000 */
[----:B------:R-:W-:-:S04]  /*4780*/  @P4 FSEL R20, R20, 1, !P5 ;  /* 0x3f80000014144808 */ /* 0x000fc80006800000 */
[----:B------:R-:W-:-:S05]  /*4790*/  FSEL R11, R20, 1, !P0 ;  /* 0x3f800000140b7808 */ /* 0x000fca0004000000 */
[----:B------:R0:W-:Y:S02]  /*47a0*/  STS [R10], R11 ;  /* 0x0000000b0a007388 */ /* 0x0001e40000000800 */
.L_x_35:
[----:B01234-:R-:W-:Y:S01]  /*47b0*/  IADD3 R10, PT, PT, R10, 0x4, RZ ;  /* 0x000000040a0a7810 */ /* 0x01ffe20007ffe0ff */
[----:B------:R-:W-:Y:S06]  /*47c0*/  BRA.U UP1, `(.L_x_37) ;  /* 0xffffffd9011c7547 */ /* 0x000fec000b83ffff */
[----:B------:R-:W-:Y:S05]  /*47d0*/  BRA.U !UP0, `(.L_x_38) ;  /* 0xffffffd508407547 */ /* 0x000fea000b83ffff */
.L_x_32:
[----:B------:R-:W5:Y:S02]  /*47e0*/  LDCU.U8 UR4, c[0x0][0x3ac] ;  /* 0x00007580ff0477ac */ /* 0x000f640008000000 */
[----:B-----5:R-:W-:-:S04]  /*47f0*/  UPRMT UR4, UR4, 0x8880, URZ ;  /* 0x0000888004047896 */ /* 0x020fc800080000ff */
[----:B------:R-:W-:-:S09]  /*4800*/  UISETP.NE.AND UP0, UPT, UR4, URZ, UPT ;  /* 0x000000ff0400728c */ /* 0x000fd2000bf05270 */
[----:B------:R-:W-:Y:S05]  /*4810*/  BRA.U !UP0, `(.L_x_39) ;  /* 0x0000001508c47547 */ /* 0x000fea000b800000 */
[----:B------:R-:W-:-:S13]  /*4820*/  ISETP.GT.AND P0, PT, R9, 0x3, PT ;  /* 0x000000030900780c */ /* 0x000fda0003f04270 */
[----:B------:R-:W-:Y:S05]  /*4830*/  @P0 BRA `(.L_x_40) ;  /* 0x0000000800440947 */ /* 0x000fea0003800000 */
[----:B------:R-:W-:-:S13]  /*4840*/  ISETP.GT.AND P0, PT, R9, 0x1, PT ;  /* 0x000000010900780c */ /* 0x000fda0003f04270 */
[----:B------:R-:W-:Y:S05]  /*4850*/  @P0 BRA `(.L_x_41) ;  /* 0x00000004001c0947 */ /* 0x000fea0003800000 */
[----:B------:R-:W-:-:S05]  /*4860*/  VIMNMX.U32 R9, PT, PT, R9, 0x2, PT ;  /* 0x0000000209097848 */ /* 0x000fca0003fe0000 */
[----:B------:R-:W-:-:S04]  /*4870*/  IMAD.SHL.U32 R9, R9, 0x4, RZ ;  /* 0x0000000409097824 */ /* 0x000fc800078e00ff */
[----:B------:R-:W0:Y:S02]  /*4880*/  LDC R4, c[0x2][R9+0x1b8] ;  /* 0x00806e0009047b82 */ /* 0x000e240000000800 */
[----:B0-----:R-:W-:-:S04]  /*4890*/  SHF.R.S32.HI R5, RZ, 0x1f, R4 ;  /* 0x0000001fff057819 */ /* 0x001fc80000011404 */
.L_x_191:
[----:B------:R-:W-:Y:S05]  /*48a0*/  BRX R4 -0x48b0                                 (*"BRANCH_TARGETS .L_x_192,.L_x_193,.L_x_194"*) ;  /* 0xffffffb404d47949 */ /* 0x000fea000383ffff */
.L_x_193:
[----:B------:R-:W-:Y:S04]  /*48b0*/  LDS R8, [R17] ;  /* 0x0000000011087984 */ /* 0x000fe80000000800 */
[----:B------:R-:W0:Y:S04]  /*48c0*/  LDS R5, [R16] ;  /* 0x0000000010057984 */ /* 0x000e280000000800 */
[----:B------:R-:W-:Y:S04]  /*48d0*/  LDS R0, [R17+0x4] ;  /* 0x0000040011007984 */ /* 0x000fe80000000800 */
[----:B------:R-:W-:Y:S04]  /*48e0*/  LDS R4, [R17+0x10] ;  /* 0x0000100011047984 */ /* 0x000fe80000000800 */
[----:B------:R-:W-:Y:S01]  /*48f0*/  LDS R7, [R17+0x18] ;  /* 0x0000180011077984 */ /* 0x000fe20000000800 */
[----:B0-----:R-:W-:-:S03]  /*4900*/  FADD R8, R8, R5 ;  /* 0x0000000508087221 */ /* 0x001fc60000000000 */
[----:B------:R-:W-:Y:S04]  /*4910*/  LDS R5, [R17+0x8] ;  /* 0x0000080011057984 */ /* 0x000fe80000000800 */
[----:B------:R-:W-:Y:S04]  /*4920*/  STS [R17], R8 ;  /* 0x0000000811007388 */ /* 0x000fe80000000800 */
[----:B------:R-:W0:Y:S02]  /*4930*/  LDS R9, [R16+0x4] ;  /* 0x0000040010097984 */ /* 0x000e240000000800 */
[----:B0-----:R-:W-:-:S02]  /*4940*/  FADD R9, R9, R0 ;  /* 0x0000000009097221 */ /* 0x001fc40000000000 */
[----:B------:R-:W-:Y:S04]  /*4950*/  LDS R0, [R17+0xc] ;  /* 0x00000c0011007984 */ /* 0x000fe80000000800 */
[----:B------:R-:W-:Y:S04]  /*4960*/  STS [R17+0x4], R9 ;  /* 0x0000040911007388 */ /* 0x000fe80000000800 */
[----:B------:R-:W0:Y:S02]  /*4970*/  LDS R10, [R16+0x8] ;  /* 0x00000800100a7984 */ /* 0x000e240000000800 */
[----:B0-----:R-:W-:-:S05]  /*4980*/  FADD R10, R10, R5 ;  /* 0x000000050a0a7221 */ /* 0x001fca0000000000 */
[----:B------:R-:W-:Y:S04]  /*4990*/  STS [R17+0x8], R10 ;  /* 0x0000080a11007388 */ /* 0x000fe80000000800 */
[----:B------:R-:W0:Y:S02]  /*49a0*/  LDS R11, [R16+0xc] ;  /* 0x00000c00100b7984 */ /* 0x000e240000000800 */
[----:B0-----:R-:W-:Y:S02]  /*49b0*/  FADD R11, R11, R0 ;  /* 0x000000000b0b7221 */ /* 0x001fe40000000000 */
        /* <DEDUP_REMOVED lines=13> */
[----:B0-----:R-:W-:-:S05]  /*4a90*/  FADD R7, R7, R0 ;  /* 0x0000000007077221 */ /* 0x001fca0000000000 */
[----:B------:R0:W-:Y:S01]  /*4aa0*/  STS [R17+0x1c], R7 ;  /* 0x00001c0711007388 */ /* 0x0001e20000000800 */
[----:B------:R-:W-:Y:S05]  /*4ab0*/  BRA `(.L_x_42) ;  /* 0x00000014005c7947 */ /* 0x000fea0003800000 */
.L_x_192:
[----:B------:R-:W-:Y:S04]  /*4ac0*/  LDS R8, [R16] ;  /* 0x0000000010087984 */ /* 0x000fe80000000800 */
[----:B------:R-:W0:Y:S04]  /*4ad0*/  LDS R5, [R17] ;  /* 0x0000000011057984 */ /* 0x000e280000000800 */
[----:B------:R-:W-:Y:S04]  /*4ae0*/  LDS R0, [R17+0x4] ;  /* 0x0000040011007984 */ /* 0x000fe80000000800 */
[----:B------:R-:W-:Y:S01]  /*4af0*/  LDS R7, [R17+0x18] ;  /* 0x0000180011077984 */ /* 0x000fe20000000800 */
[----:B0-----:R-:W-:-:S03]  /*4b00*/  FMNMX R8, R8, R5, PT ;  /* 0x0000000508087209 */ /* 0x001fc60003800000 */
[----:B------:R-:W-:Y:S04]  /*4b10*/  LDS R5, [R17+0x8] ;  /* 0x0000080011057984 */ /* 0x000fe80000000800 */
[----:B------:R-:W-:Y:S04]  /*4b20*/  STS [R17], R8 ;  /* 0x0000000811007388 */ /* 0x000fe80000000800 */
[----:B------:R-:W0:Y:S02]  /*4b30*/  LDS R9, [R16+0x4] ;  /* 0x0000040010097984 */ /* 0x000e240000000800 */
[----:B0-----:R-:W-:-:S02]  /*4b40*/  FMNMX R9, R9, R0, PT ;  /* 0x0000000009097209 */ /* 0x001fc40003800000 */
[----:B------:R-:W-:Y:S04]  /*4b50*/  LDS R0, [R17+0xc] ;  /* 0x00000c0011007984 */ /* 0x000fe80000000800 */
[----:B------:R-:W-:Y:S04]  /*4b60*/  STS [R17+0x4], R9 ;  /* 0x0000040911007388 */ /* 0x000fe80000000800 */
        /* <DEDUP_REMOVED lines=9> */
[----:B0-----:R-:W-:-:S05]  /*4c00*/  FMNMX R4, R4, R5, PT ;  /* 0x0000000504047209 */ /* 0x001fca0003800000 */
[----:B------:R-:W-:Y:S04]  /*4c10*/  STS [R17+0x10], R4 ;  /* 0x0000100411007388 */ /* 0x000fe80000000800 */
[----:B------:R-:W0:Y:S02]  /*4c20*/  LDS R5, [R16+0x14] ;  /* 0x0000140010057984 */ /* 0x000e240000000800 */
[----:B0-----:R-:W-:Y:S02]  /*4c30*/  FMNMX R5, R5, R0, PT ;  /* 0x0000000005057209 */ /* 0x001fe40003800000 */
[----:B------:R-:W-:Y:S04]  /*4c40*/  LDS R0, [R17+0x1c] ;  /* 0x00001c0011007984 */ /* 0x000fe80000000800 */
[----:B------:R-:W-:Y:S04]  /*4c50*/  STS [R17+0x14], R5 ;  /* 0x0000140511007388 */ /* 0x000fe80000000800 */
[----:B------:R-:W0:Y:S02]  /*4c60*/  LDS R6, [R16+0x18] ;  /* 0x0000180010067984 */ /* 0x000e240000000800 */
[----:B0-----:R-:W-:-:S05]  /*4c70*/  FMNMX R6, R6, R7, PT ;  /* 0x0000000706067209 */ /* 0x001fca0003800000 */
[----:B------:R-:W-:Y:S04]  /*4c80*/  STS [R17+0x18], R6 ;  /* 0x0000180611007388 */ /* 0x000fe80000000800 */
[----:B------:R-:W0:Y:S02]  /*4c90*/  LDS R7, [R16+0x1c] ;  /* 0x00001c0010077984 */ /* 0x000e240000000800 */
[----:B0-----:R-:W-:-:S05]  /*4ca0*/  FMNMX R7, R7, R0, PT ;  /* 0x0000000007077209 */ /* 0x001fca0003800000 */
[----:B------:R0:W-:Y:S01]  /*4cb0*/  STS [R17+0x1c], R7 ;  /* 0x00001c0711007388 */ /* 0x0001e20000000800 */
[----:B------:R-:W-:Y:S05]  /*4cc0*/  BRA `(.L_x_42) ;  /* 0x0000001000d87947 */ /* 0x000fea0003800000 */
.L_x_41:
[----:B------:R-:W-:-:S05]  /*4cd0*/  IMAD.MOV.U32 R0, RZ, RZ, -0x2 ;  /* 0xfffffffeff007424 */ /* 0x000fca00078e00ff */
[----:B------:R-:W-:-:S04]  /*4ce0*/  VIADDMNMX.U32 R0, R9, R0, 0x2, PT ;  /* 0x0000000209007446 */ /* 0x000fc80003800000 */
[----:B------:R-:W-:-:S04]  /*4cf0*/  SHF.L.U32 R0, R0, 0x2, RZ ;  /* 0x0000000200007819 */ /* 0x000fc800000006ff */
[----:B------:R-:W0:Y:S02]  /*4d00*/  LDC R4, c[0x2][R0+0x1c4] ;  /* 0x0080710000047b82 */ /* 0x000e240000000800 */
[----:B0-----:R-:W-:-:S04]  /*4d10*/  SHF.R.S32.HI R5, RZ, 0x1f, R4 ;  /* 0x0000001fff057819 */ /* 0x001fc80000011404 */
.L_x_195:
[----:B------:R-:W-:Y:S05]  /*4d20*/  BRX R4 -0x4d30                                 (*"BRANCH_TARGETS .L_x_196,.L_x_197,.L_x_194"*) ;  /* 0xffffffb004b47949 */ /* 0x000fea000383ffff */
.L_x_197:
[----:B------:R-:W-:Y:S04]  /*4d30*/  LDS R8, [R17] ;  /* 0x0000000011087984 */ /* 0x000fe80000000800 */
[----:B------:R-:W0:Y:S04]  /*4d40*/  LDS R5, [R16] ;  /* 0x0000000010057984 */ /* 0x000e280000000800 */
[----:B------:R-:W-:Y:S04]  /*4d50*/  LDS R0, [R17+0x4] ;  /* 0x0000040011007984 */ /* 0x000fe80000000800 */
[----:B------:R-:W-:Y:S04]  /*4d60*/  LDS R4, [R17+0x10] ;  /* 0x0000100011047984 */ /* 0x000fe80000000800 */
[----:B------:R-:W-:Y:S01]  /*4d70*/  LDS R7, [R17+0x18] ;  /* 0x0000180011077984 */ /* 0x000fe20000000800 */
[----:B0-----:R-:W-:-:S03]  /*4d80*/  FMNMX R8, R8, R5, !PT ;  /* 0x0000000508087209 */ /* 0x001fc60007800000 */
[----:B------:R-:W-:Y:S04]  /*4d90*/  LDS R5, [R17+0x8] ;  /* 0x0000080011057984 */ /* 0x000fe80000000800 */
[----:B------:R-:W-:Y:S04]  /*4da0*/  STS [R17], R8 ;  /* 0x0000000811007388 */ /* 0x000fe80000000800 */
[----:B------:R-:W0:Y:S02]  /*4db0*/  LDS R9, [R16+0x4] ;  /* 0x0000040010097984 */ /* 0x000e240000000800 */
[----:B0-----:R-:W-:-:S02]  /*4dc0*/  FMNMX R9, R9, R0, !PT ;  /* 0x0000000009097209 */ /* 0x001fc40007800000 */
[----:B------:R-:W-:Y:S04]  /*4dd0*/  LDS R0, [R17+0xc] ;  /* 0x00000c0011007984 */ /* 0x000fe80000000800 */
[----:B------:R-:W-:Y:S04]  /*4de0*/  STS [R17+0x4], R9 ;  /* 0x0000040911007388 */ /* 0x000fe80000000800 */
[----:B------:R-:W0:Y:S02]  /*4df0*/  LDS R10, [R16+0x8] ;  /* 0x00000800100a7984 */ /* 0x000e240000000800 */
[----:B0-----:R-:W-:-:S05]  /*4e00*/  FMNMX R10, R10, R5, !PT ;  /* 0x000000050a0a7209 */ /* 0x001fca0007800000 */
[----:B------:R-:W-:Y:S04]  /*4e10*/  STS [R17+0x8], R10 ;  /* 0x0000080a11007388 */ /* 0x000fe80000000800 */
[----:B------:R-:W0:Y:S02]  /*4e20*/  LDS R11, [R16+0xc] ;  /* 0x00000c00100b7984 */ /* 0x000e240000000800 */
[----:B0-----:R-:W-:Y:S02]  /*4e30*/  FMNMX R11, R11, R0, !PT ;  /* 0x000000000b0b7209 */ /* 0x001fe40007800000 */
        /* <DEDUP_REMOVED lines=13> */
[----:B0-----:R-:W-:-:S05]  /*4f10*/  FMNMX R7, R7, R0, !PT ;  /* 0x0000000007077209 */ /* 0x001fca0007800000 */
[----:B------:R0:W-:Y:S01]  /*4f20*/  STS [R17+0x1c], R7 ;  /* 0x00001c0711007388 */ /* 0x0001e20000000800 */
[----:B------:R-:W-:Y:S05]  /*4f30*/  BRA `(.L_x_42) ;  /* 0x00000010003c7947 */ /* 0x000fea0003800000 */
.L_x_196:
        /* <DEDUP_REMOVED lines=33> */
.L_x_40:
[----:B------:R-:W-:-:S13]  /*5150*/  ISETP.GT.AND P0, PT, R9, 0x5, PT ;  /* 0x000000050900780c */ /* 0x000fda0003f04270 */
[----:B------:R-:W-:Y:S05]  /*5160*/  @P0 BRA `(.L_x_43) ;  /* 0x0000000400200947 */ /* 0x000fea0003800000 */
[----:B------:R-:W-:-:S05]  /*5170*/  VIADD R9, R9, 0xfffffffc ;  /* 0xfffffffc09097836 */ /* 0x000fca0000000000 */
[----:B------:R-:W-:-:S05]  /*5180*/  VIMNMX.U32 R9, PT, PT, R9, 0x2, PT ;  /* 0x0000000209097848 */ /* 0x000fca0003fe0000 */
[----:B------:R-:W-:-:S04]  /*5190*/  IMAD.SHL.U32 R9, R9, 0x4, RZ ;  /* 0x0000000409097824 */ /* 0x000fc800078e00ff */
[----:B------:R-:W0:Y:S02]  /*51a0*/  LDC R4, c[0x2][R9+0x1d0] ;  /* 0x0080740009047b82 */ /* 0x000e240000000800 */
[----:B0-----:R-:W-:-:S04]  /*51b0*/  SHF.R.S32.HI R5, RZ, 0x1f, R4 ;  /* 0x0000001fff057819 */ /* 0x001fc80000011404 */
.L_x_199:
[----:B------:R-:W-:Y:S05]  /*51c0*/  BRX R4 -0x51d0                                 (*"BRANCH_TARGETS .L_x_200,.L_x_201,.L_x_194"*) ;  /* 0xffffffac048c7949 */ /* 0x000fea000383ffff */
.L_x_201:
[----:B------:R-:W-:Y:S04]  /*51d0*/  LDS R8, [R17] ;  /* 0x0000000011087984 */ /* 0x000fe80000000800 */
[----:B------:R-:W0:Y:S04]  /*51e0*/  LDS R5, [R16] ;  /* 0x0000000010057984 */ /* 0x000e280000000800 */
[----:B------:R-:W-:Y:S04]  /*51f0*/  LDS R0, [R17+0x4] ;  /* 0x0000040011007984 */ /* 0x000fe80000000800 */
        /* <DEDUP_REMOVED lines=30> */
.L_x_200:
        /* <DEDUP_REMOVED lines=33> */
.L_x_43:
[----:B------:R-:W-:-:S04]  /*55f0*/  MOV R0, 0xfffffffa ;  /* 0xfffffffa00007802 */ /* 0x000fc80000000f00 */
[----:B------:R-:W-:-:S05]  /*5600*/  VIADDMNMX.U32 R0, R9, R0, 0x3, PT ;  /* 0x0000000309007446 */ /* 0x000fca0003800000 */
[----:B------:R-:W-:-:S04]  /*5610*/  IMAD.SHL.U32 R0, R0, 0x4, RZ ;  /* 0x0000000400007824 */ /* 0x000fc800078e00ff */
[----:B------:R-:W0:Y:S02]  /*5620*/  LDC R4, c[0x2][R0+0x1dc] ;  /* 0x0080770000047b82 */ /* 0x000e240000000800 */
[----:B0-----:R-:W-:-:S04]  /*5630*/  SHF.R.S32.HI R5, RZ, 0x1f, R4 ;  /* 0x0000001fff057819 */ /* 0x001fc80000011404 */
.L_x_203:
[----:B------:R-:W-:Y:S05]  /*5640*/  BRX R4 -0x5650                                 (*"BRANCH_TARGETS .L_x_204,.L_x_205,.L_x_206,.L_x_194"*) ;  /* 0xffffffa8046c7949 */ /* 0x000fea000383ffff */
.L_x_194:
[----:B------:R0:W0:Y:S04]  /*5650*/  LDS.128 R8, [R17] ;  /* 0x0000000011087984 */ /* 0x0000280000000c00 */
[----:B------:R0:W0:Y:S01]  /*5660*/  LDS.128 R4, [R17+0x10] ;  /* 0x0000100011047984 */ /* 0x0000220000000c00 */
[----:B------:R-:W-:Y:S05]  /*5670*/  BRA `(.L_x_42) ;  /* 0x00000008006c7947 */ /* 0x000fea0003800000 */
.L_x_204:
        /* <DEDUP_REMOVED lines=33> */
.L_x_205:
[----:B------:R-:W0:Y:S04]  /*5890*/  LDS R0, [R17] ;  /* 0x0000000011007984 */ /* 0x000e280000000800 */
[----:B------:R-:W5:Y:S04]  /*58a0*/  LDS R4, [R16] ;  /* 0x0000000010047984 */ /* 0x000f680000000800 */
[----:B------:R-:W1:Y:S04]  /*58b0*/  LDS R6, [R17+0x4] ;  /* 0x0000040011067984 */ /* 0x000e680000000800 */
[----:B------:R-:W2:Y:S04]  /*58c0*/  LDS R7, [R17+0x8] ;  /* 0x0000080011077984 */ /* 0x000ea80000000800 */
[----:B------:R-:W3:Y:S04]  /*58d0*/  LDS R12, [R17+0x14] ;  /* 0x00001400110c7984 */ /* 0x000ee80000000800 */
[----:B------:R-:W-:Y:S04]  /*58e0*/  LDS R13, [R17+0x18] ;  /* 0x00001800110d7984 */ /* 0x000fe80000000800 */
[----:B------:R-:W-:Y:S01]  /*58f0*/  LDS R14, [R17+0x1c] ;  /* 0x00001c00110e7984 */ /* 0x000fe20000000800 */
[----:B0-----:R-:W0:Y:S08]  /*5900*/  F2I.TRUNC.NTZ R0, R0 ;  /* 0x0000000000007305 */ /* 0x001e30000020f100 */
[----:B-----5:R-:W5:Y:S01]  /*5910*/  F2I.TRUNC.NTZ R4, R4 ;  /* 0x0000000400047305 */ /* 0x020f62000020f100 */
[----:B0-----:R-:W-:-:S07]  /*5920*/  ISETP.NE.AND P0, PT, R0, RZ, PT ;  /* 0x000000ff0000720c */ /* 0x001fce0003f05270 */
[----:B-1----:R-:W0:Y:S01]  /*5930*/  F2I.TRUNC.NTZ R6, R6 ;  /* 0x0000000600067305 */ /* 0x002e22000020f100 */
[----:B------:R-:W-:Y:S02]  /*5940*/  FSEL R8, RZ, 1, !P0 ;  /* 0x3f800000ff087808 */ /* 0x000fe40004000000 */
[----:B-----5:R-:W-:-:S05]  /*5950*/  ISETP.NE.AND P1, PT, R4, RZ, PT ;  /* 0x000000ff0400720c */ /* 0x020fca0003f25270 */
[----:B--2---:R-:W-:Y:S01]  /*5960*/  F2I.TRUNC.NTZ R4, R7 ;  /* 0x0000000700047305 */ /* 0x004fe2000020f100 */
[----:B------:R-:W-:Y:S02]  /*5970*/  FSEL R8, R8, 1, !P1 ;  /* 0x3f80000008087808 */ /* 0x000fe40004800000 */
[----:B0-----:R-:W-:-:S03]  /*5980*/  ISETP.NE.AND P0, PT, R6, RZ, PT ;  /* 0x000000ff0600720c */ /* 0x001fc60003f05270 */
[----:B------:R-:W-:Y:S02]  /*5990*/  STS [R17], R8 ;  /* 0x0000000811007388 */ /* 0x000fe40000000800 */
[----:B---3--:R-:W-:Y:S01]  /*59a0*/  F2I.TRUNC.NTZ R7, R12 ;  /* 0x0000000c00077305 */ /* 0x008fe2000020f100 */
[----:B------:R-:W-:Y:S01]  /*59b0*/  FSEL R9, RZ, 1, !P0 ;  /* 0x3f800000ff097808 */ /* 0x000fe20004000000 */
[----:B------:R-:W0:Y:S04]  /*59c0*/  LDS R5, [R16+0x4] ;  /* 0x0000040010057984 */ /* 0x000e280000000800 */
[----:B------:R-:W1:Y:S02]  /*59d0*/  LDS R6, [R17+0xc] ;  /* 0x00000c0011067984 */ /* 0x000e640000000800 */
[----:B0-----:R-:W0:Y:S02]  /*59e0*/  F2I.TRUNC.NTZ R5, R5 ;  /* 0x0000000500057305 */ /* 0x001e24000020f100 */
[----:B0-----:R-:W-:-:S06]  /*59f0*/  ISETP.NE.AND P0, PT, R5, RZ, PT ;  /* 0x000000ff0500720c */ /* 0x001fcc0003f05270 */
[----:B-1----:R-:W-:Y:S01]  /*5a00*/  F2I.TRUNC.NTZ R5, R6 ;  /* 0x0000000600057305 */ /* 0x002fe2000020f100 */
[----:B------:R-:W-:Y:S02]  /*5a10*/  FSEL R9, R9, 1, !P0 ;  /* 0x3f80000009097808 */ /* 0x000fe40004000000 */
[----:B------:R-:W-:-:S03]  /*5a20*/  ISETP.NE.AND P0, PT, R4, RZ, PT ;  /* 0x000000ff0400720c */ /* 0x000fc60003f05270 */
[----:B------:R-:W-:Y:S01]  /*5a30*/  STS [R17+0x4], R9 ;  /* 0x0000040911007388 */ /* 0x000fe20000000800 */
[----:B------:R-:W-:-:S03]  /*5a40*/  FSEL R10, RZ, 1, !P0 ;  /* 0x3f800000ff0a7808 */ /* 0x000fc60004000000 */
[----:B------:R-:W0:Y:S02]  /*5a50*/  LDS R0, [R16+0x8] ;  /* 0x0000080010007984 */ /* 0x000e240000000800 */
[----:B0-----:R-:W0:Y:S02]  /*5a60*/  F2I.TRUNC.NTZ R0, R0 ;  /* 0x0000000000007305 */ /* 0x001e24000020f100 */
[----:B0-----:R-:W-:Y:S02]  /*5a70*/  ISETP.NE.AND P0, PT, R0, RZ, PT ;  /* 0x000000ff0000720c */ /* 0x001fe40003f05270 */
[----:B------:R-:W0:Y:S02]  /*5a80*/  LDS R0, [R17+0x10] ;  /* 0x0000100011007984 */ /* 0x000e240000000800 */
[----:B------:R-:W-:Y:S02]  /*5a90*/  FSEL R10, R10, 1, !P0 ;  /* 0x3f8000000a0a7808 */ /* 0x000fe40004000000 */
[----:B------:R-:W-:-:S03]  /*5aa0*/  ISETP.NE.AND P0, PT, R5, RZ, PT ;  /* 0x000000ff0500720c */ /* 0x000fc60003f05270 */
[----:B------:R-:W-:Y:S01]  /*5ab0*/  STS [R17+0x8], R10 ;  /* 0x0000080a11007388 */ /* 0x000fe20000000800 */
[----:B------:R-:W-:-:S03]  /*5ac0*/  FSEL R11, RZ, 1, !P0 ;  /* 0x3f800000ff0b7808 */ /* 0x000fc60004000000 */
[----:B------:R-:W1:Y:S01]  /*5ad0*/  LDS R4, [R16+0xc] ;  /* 0x00000c0010047984 */ /* 0x000e620000000800 */
[----:B0-----:R-:W-:Y:S08]  /*5ae0*/  F2I.TRUNC.NTZ R0, R0 ;  /* 0x0000000000007305 */ /* 0x001ff0000020f100 */
[----:B-1----:R-:W0:Y:S02]  /*5af0*/  F2I.TRUNC.NTZ R4, R4 ;  /* 0x0000000400047305 */ /* 0x002e24000020f100 */
[----:B0-----:R-:W-:-:S04]  /*5b00*/  ISETP.NE.AND P0, PT, R4, RZ, PT ;  /* 0x000000ff0400720c */ /* 0x001fc80003f05270 */
[----:B------:R-:W-:Y:S02]  /*5b10*/  FSEL R11, R11, 1, !P0 ;  /* 0x3f8000000b0b7808 */ /* 0x000fe40004000000 */
[----:B------:R-:W-:-:S03]  /*5b20*/  ISETP.NE.AND P0, PT, R0, RZ, PT ;  /* 0x000000ff0000720c */ /* 0x000fc60003f05270 */
[----:B------:R-:W-:Y:S01]  /*5b30*/  STS [R17+0xc], R11 ;  /* 0x00000c0b11007388 */ /* 0x000fe20000000800 */
[----:B------:R-:W-:-:S03]  /*5b40*/  FSEL R4, RZ, 1, !P0 ;  /* 0x3f800000ff047808 */ /* 0x000fc60004000000 */
[----:B------:R-:W0:Y:S02]  /*5b50*/  LDS R5, [R16+0x10] ;  /* 0x0000100010057984 */ /* 0x000e240000000800 */
[----:B0-----:R-:W0:Y:S02]  /*5b60*/  F2I.TRUNC.NTZ R5, R5 ;  /* 0x0000000500057305 */ /* 0x001e24000020f100 */
[----:B0-----:R-:W-:-:S04]  /*5b70*/  ISETP.NE.AND P0, PT, R5, RZ, PT ;  /* 0x000000ff0500720c */ /* 0x001fc80003f05270 */
[----:B------:R-:W-:Y:S02]  /*5b80*/  FSEL R4, R4, 1, !P0 ;  /* 0x3f80000004047808 */ /* 0x000fe40004000000 */
[----:B------:R-:W-:Y:S02]  /*5b90*/  ISETP.NE.AND P0, PT, R7, RZ, PT ;  /* 0x000000ff0700720c */ /* 0x000fe40003f05270 */
[----:B------:R-:W-:Y:S01]  /*5ba0*/  F2I.TRUNC.NTZ R7, R13 ;  /* 0x0000000d00077305 */ /* 0x000fe2000020f100 */
[----:B------:R-:W-:Y:S01]  /*5bb0*/  STS [R17+0x10], R4 ;  /* 0x0000100411007388 */ /* 0x000fe20000000800 */
[----:B------:R-:W-:-:S03]  /*5bc0*/  FSEL R5, RZ, 1, !P0 ;  /* 0x3f800000ff057808 */ /* 0x000fc60004000000 */
[----:B------:R-:W0:Y:S03]  /*5bd0*/  LDS R6, [R16+0x14] ;  /* 0x0000140010067984 */ /* 0x000e260000000800 */
        /* <DEDUP_REMOVED lines=17> */
[----:B------:R-:W-:-:S05]  /*5cf0*/  FSEL R7, R7, 1, !P0 ;  /* 0x3f80000007077808 */ /* 0x000fca0004000000 */
[----:B------:R0:W-:Y:S01]  /*5d00*/  STS [R17+0x1c], R7 ;  /* 0x00001c0711007388 */ /* 0x0001e20000000800 */
[----:B------:R-:W-:Y:S05]  /*5d10*/  BRA `(.L_x_42) ;  /* 0x0000000000c47947 */ /* 0x000fea0003800000 */
.L_x_206:
        /* <DEDUP_REMOVED lines=33> */
.L_x_39:
[----:B------:R-:W5:Y:S04]  /*5f30*/  LDS R8, [R16] ;  /* 0x0000000010087984 */ /* 0x000f680000000800 */
[----:B-----5:R-:W-:Y:S04]  /*5f40*/  STS [R17], R8 ;  /* 0x0000000811007388 */ /* 0x020fe80000000800 */
[----:B------:R-:W5:Y:S04]  /*5f50*/  LDS R9, [R16+0x4] ;  /* 0x0000040010097984 */ /* 0x000f680000000800 */
[----:B-----5:R-:W-:Y:S04]  /*5f60*/  STS [R17+0x4], R9 ;  /* 0x0000040911007388 */ /* 0x020fe80000000800 */
[----:B------:R-:W5:Y:S04]  /*5f70*/  LDS R10, [R16+0x8] ;  /* 0x00000800100a7984 */ /* 0x000f680000000800 */
[----:B-----5:R-:W-:Y:S04]  /*5f80*/  STS [R17+0x8], R10 ;  /* 0x0000080a11007388 */ /* 0x020fe80000000800 */
[----:B------:R-:W5:Y:S04]  /*5f90*/  LDS R11, [R16+0xc] ;  /* 0x00000c00100b7984 */ /* 0x000f680000000800 */
[----:B-----5:R-:W-:Y:S04]  /*5fa0*/  STS [R17+0xc], R11 ;  /* 0x00000c0b11007388 */ /* 0x020fe80000000800 */
[----:B------:R-:W5:Y:S04]  /*5fb0*/  LDS R4, [R16+0x10] ;  /* 0x0000100010047984 */ /* 0x000f680000000800 */
[----:B-----5:R-:W-:Y:S04]  /*5fc0*/  STS [R17+0x10], R4 ;  /* 0x0000100411007388 */ /* 0x020fe80000000800 */
[----:B0-----:R-:W0:Y:S04]  /*5fd0*/  LDS R5, [R16+0x14] ;  /* 0x0000140010057984 */ /* 0x001e280000000800 */
[----:B0-----:R-:W-:Y:S04]  /*5fe0*/  STS [R17+0x14], R5 ;  /* 0x0000140511007388 */ /* 0x001fe80000000800 */
[----:B------:R-:W0:Y:S04]  /*5ff0*/  LDS R6, [R16+0x18] ;  /* 0x0000180010067984 */ /* 0x000e280000000800 */
[----:B0-----:R-:W-:Y:S04]  /*6000*/  STS [R17+0x18], R6 ;  /* 0x0000180611007388 */ /* 0x001fe80000000800 */
[----:B------:R-:W0:Y:S04]  /*6010*/  LDS R7, [R16+0x1c] ;  /* 0x00001c0010077984 */ /* 0x000e280000000800 */
[----:B0-----:R0:W-:Y:S02]  /*6020*/  STS [R17+0x1c], R7 ;  /* 0x00001c0711007388 */ /* 0x0011e40000000800 */
.L_x_42:
[----:B------:R-:W5:Y:S02]  /*6030*/  LDCU.64 UR4, c[0x0][0x398] ;  /* 0x00007300ff0477ac */ /* 0x000f640008000a00 */
[----:B-----5:R-:W-:-:S04]  /*6040*/  IADD3 R2, P0, PT, R2, UR4, RZ ;  /* 0x0000000402027c10 */ /* 0x020fc8000ff1e0ff */
[----:B------:R-:W-:-:S05]  /*6050*/  IADD3.X R3, PT, PT, R3, UR5, RZ, P0, !PT ;  /* 0x0000000503037c10 */ /* 0x000fca00087fe4ff */
[----:B0-----:R-:W-:Y:S04]  /*6060*/  STG.E desc[UR10][R2.64], R8 ;  /* 0x0000000802007986 */ /* 0x001fe8000c10190a */
[----:B------:R-:W-:Y:S04]  /*6070*/  STG.E desc[UR10][R2.64+0x4], R9 ;  /* 0x0000040902007986 */ /* 0x000fe8000c10190a */
[----:B------:R-:W-:Y:S04]  /*6080*/  STG.E desc[UR10][R2.64+0x8], R10 ;  /* 0x0000080a02007986 */ /* 0x000fe8000c10190a */
[----:B------:R-:W-:Y:S04]  /*6090*/  STG.E desc[UR10][R2.64+0xc], R11 ;  /* 0x00000c0b02007986 */ /* 0x000fe8000c10190a */
[----:B------:R-:W-:Y:S04]  /*60a0*/  STG.E desc[UR10][R2.64+0x10], R4 ;  /* 0x0000100402007986 */ /* 0x000fe8000c10190a */
[----:B------:R-:W-:Y:S04]  /*60b0*/  STG.E desc[UR10][R2.64+0x14], R5 ;  /* 0x0000140502007986 */ /* 0x000fe8000c10190a */
[----:B------:R-:W-:Y:S04]  /*60c0*/  STG.E desc[UR10][R2.64+0x18], R6 ;  /* 0x0000180602007986 */ /* 0x000fe8000c10190a */
[----:B------:R-:W-:Y:S01]  /*60d0*/  STG.E desc[UR10][R2.64+0x1c], R7 ;  /* 0x00001c0702007986 */ /* 0x000fe2000c10190a */
[----:B------:R-:W-:Y:S05]  /*60e0*/  EXIT ;  /* 0x000000000000794d */ /* 0x000fea0003800000 */
.L_x_44:
[----:B------:R-:W-:-:S00]  /*60f0*/  BRA `(.L_x_44) ;  /* 0xfffffffc00fc7947 */ /* 0x000fc0000383ffff */
[----:B------:R-:W-:-:S00]  /*6100*/  NOP ;  /* 0x0000000000007918 */ /* 0x000fc00000000000 */
[----:B------:R-:W-:-:S00]  /*6110*/  NOP ;  /* 0x0000000000007918 */ /* 0x000fc00000000000 */
[----:B------:R-:W-:-:S00]  /*6120*/  NOP ;  /* 0x0000000000007918 */ /* 0x000fc00000000000 */
[----:B------:R-:W-:-:S00]  /*6130*/  NOP ;  /* 0x0000000000007918 */ /* 0x000fc00000000000 */
[----:B------:R-:W-:-:S00]  /*6140*/  NOP ;  /* 0x0000000000007918 */ /* 0x000fc00000000000 */
[----:B------:R-:W-:-:S00]  /*6150*/  NOP ;  /* 0x0000000000007918 */ /* 0x000fc00000000000 */
[----:B------:R-:W-:-:S00]  /*6160*/  NOP ;  /* 0x0000000000007918 */ /* 0x000fc00000000000 */
[----:B------:R-:W-:-:S00]  /*6170*/  NOP ;  /* 0x0000000000007918 */ /* 0x000fc00000000000 */
.L_x_208:


//--------------------- .nv.shared._Z23mmo_gemm_compute_simpleP6__halfS0_PfS1_iiib2op --------------------------
	.section	.nv.shared._Z23mmo_gemm_compute_simpleP6__halfS0_PfS1_iiib2op,"aw",@nobits
	.sectionflags	@""
	.align	4
.nv.shared._Z23mmo_gemm_compute_simpleP6__halfS0_PfS1_iiib2op:
	.zero		4096


//--------------------- .nv.shared.reserved.0     --------------------------
	.section	.nv.shared.reserved.0,"aw",@nobits
	.weak		__nv_reservedSMEM_offset_0_alias
	.size		__nv_reservedSMEM_offset_0_alias, 0, 64
	.other		__nv_reservedSMEM_offset_0_alias,@"STO_CUDA_RESERVED_SHARED STV_DEFAULT"
__nv_reservedSMEM_offset_0_alias:
	.zero		0
	.zero		64


//--------------------- .nv.constant0._Z23mmo_gemm_compute_simpleP6__halfS0_PfS1_iiib2op --------------------------
	.section	.nv.constant0._Z23mmo_gemm_compute_simpleP6__halfS0_PfS1_iiib2op,"a",@progbits
	.sectionflags	@""
	.align	4
.nv.constant0._Z23mmo_gemm_compute_simpleP6__halfS0_PfS1_iiib2op:
	.zero		948


//--------------------- SYMBOLS --------------------------

	.type		.nv.reservedSmem.offset0,@object
	.size		.nv.reservedSmem.offset0,0x4
	.type		.nv.reservedSmem.cap,@object
	.size		.nv.reservedSmem.cap,0x4
